	.target	sm_90a

	.elftype	@"ET_EXEC"


//--------------------- .note.nv.tkinfo           --------------------------
	.section	.note.nv.tkinfo,"",@"SHT_NOTE"
	.sectionflags	@"SHF_NOTE_NV_TKINFO"
	.tkinfo
        /*0018*/ 	.word	0x00000002
        /*0030*/ 	.string	""
        /*0030*/ 	.string	"ptxas"
        /*0030*/ 	.string	"Cuda compilation tools, release 13.0, V13.0.88"
        /*0030*/ 	.string	"Build cuda_13.0.r13.0/compiler.36424714_0"
        /*0030*/ 	.string	"-arch sm_90a -m 64 "



//--------------------- .note.nv.cuinfo           --------------------------
	.section	.note.nv.cuinfo,"",@"SHT_NOTE"
	.sectionflags	@"SHF_NOTE_NV_CUINFO"
        /*0018*/ 	.short	0x0002
        /*001a*/ 	.short	0x005a
        /*001c*/ 	.short	0x0082
	.zero		2


//--------------------- .nv.info                  --------------------------
	.section	.nv.info,"",@"SHT_CUDA_INFO"
	.align	4


	//----- nvinfo : EIATTR_REGCOUNT
	.align		4
        /*0000*/ 	.byte	0x04, 0x2f
        /*0002*/ 	.short	(.L_15 - .L_14)
	.align		4
.L_14:
        /*0004*/ 	.word	index@(_ZN7cutlass13device_kernelINS_4gemm6kernel13GemmUniversalIN4cute5tupleIJiiiiEEENS1_10collective13CollectiveMmaINS1_34MainloopSm90TmaGmmaWarpSpecializedILi8ENS5_IJNS4_1CILi1EEESB_SB_EEENS1_35KernelTmaWarpSpecializedCooperativeEEENS5_IJNSA_ILi192EEENSA_ILi240EEENSA_ILi64EEEEEEaNS5_IJlSB_lEEEaSJ_NS4_8TiledMMAINS4_8MMA_AtomIJNS4_4SM904GMMA26MMA_64x16x32_S32S8S8_SS_TNEEEENS4_6LayoutINS5_IJNSA_ILi2EEESB_SB_EEENS5_IJSB_NSA_ILi0EEEST_EEEEENS5_IJNS4_10UnderscoreESW_SW_EEEEENS4_13SM90_TMA_LOADENS4_14ComposedLayoutINS4_7SwizzleILi2ELi4ELi3EEENS4_18smem_ptr_flag_bitsILi8EEENSQ_INS5_IJNSA_ILi8EEESH_EEENS5_IJSH_SB_EEEEEEEvNS4_8identityESZ_S19_vS1A_EENS_8epilogue10collective6detail29Sm90TmaWarpSpecializedAdapterINS1D_15DefaultEpilogueIaSJ_SJ_NS1C_6thread17LinearCombinationIaLi1EiiLNS1H_9ScaleType4KindE0ELNS_15FloatRoundStyleE2EaEENS1_15EpilogueDefaultEEEEEvvEEEEvNT_6ParamsE)
        /*0008*/ 	.word	0x000000a8


	//----- nvinfo : EIATTR_FRAME_SIZE
	.align		4
.L_15:
        /*000c*/ 	.byte	0x04, 0x11
        /*000e*/ 	.short	(.L_17 - .L_16)
	.align		4
.L_16:
        /*0010*/ 	.word	index@(_ZN7cutlass13device_kernelINS_4gemm6kernel13GemmUniversalIN4cute5tupleIJiiiiEEENS1_10collective13CollectiveMmaINS1_34MainloopSm90TmaGmmaWarpSpecializedILi8ENS5_IJNS4_1CILi1EEESB_SB_EEENS1_35KernelTmaWarpSpecializedCooperativeEEENS5_IJNSA_ILi192EEENSA_ILi240EEENSA_ILi64EEEEEEaNS5_IJlSB_lEEEaSJ_NS4_8TiledMMAINS4_8MMA_AtomIJNS4_4SM904GMMA26MMA_64x16x32_S32S8S8_SS_TNEEEENS4_6LayoutINS5_IJNSA_ILi2EEESB_SB_EEENS5_IJSB_NSA_ILi0EEEST_EEEEENS5_IJNS4_10UnderscoreESW_SW_EEEEENS4_13SM90_TMA_LOADENS4_14ComposedLayoutINS4_7SwizzleILi2ELi4ELi3EEENS4_18smem_ptr_flag_bitsILi8EEENSQ_INS5_IJNSA_ILi8EEESH_EEENS5_IJSH_SB_EEEEEEEvNS4_8identityESZ_S19_vS1A_EENS_8epilogue10collective6detail29Sm90TmaWarpSpecializedAdapterINS1D_15DefaultEpilogueIaSJ_SJ_NS1C_6thread17LinearCombinationIaLi1EiiLNS1H_9ScaleType4KindE0ELNS_15FloatRoundStyleE2EaEENS1_15EpilogueDefaultEEEEEvvEEEEvNT_6ParamsE)
        /*0014*/ 	.word	0x000001e0


	//----- nvinfo : EIATTR_MIN_STACK_SIZE
	.align		4
.L_17:
        /*0018*/ 	.byte	0x04, 0x12
        /*001a*/ 	.short	(.L_19 - .L_18)
	.align		4
.L_18:
        /*001c*/ 	.word	index@(_ZN7cutlass13device_kernelINS_4gemm6kernel13GemmUniversalIN4cute5tupleIJiiiiEEENS1_10collective13CollectiveMmaINS1_34MainloopSm90TmaGmmaWarpSpecializedILi8ENS5_IJNS4_1CILi1EEESB_SB_EEENS1_35KernelTmaWarpSpecializedCooperativeEEENS5_IJNSA_ILi192EEENSA_ILi240EEENSA_ILi64EEEEEEaNS5_IJlSB_lEEEaSJ_NS4_8TiledMMAINS4_8MMA_AtomIJNS4_4SM904GMMA26MMA_64x16x32_S32S8S8_SS_TNEEEENS4_6LayoutINS5_IJNSA_ILi2EEESB_SB_EEENS5_IJSB_NSA_ILi0EEEST_EEEEENS5_IJNS4_10UnderscoreESW_SW_EEEEENS4_13SM90_TMA_LOADENS4_14ComposedLayoutINS4_7SwizzleILi2ELi4ELi3EEENS4_18smem_ptr_flag_bitsILi8EEENSQ_INS5_IJNSA_ILi8EEESH_EEENS5_IJSH_SB_EEEEEEEvNS4_8identityESZ_S19_vS1A_EENS_8epilogue10collective6detail29Sm90TmaWarpSpecializedAdapterINS1D_15DefaultEpilogueIaSJ_SJ_NS1C_6thread17LinearCombinationIaLi1EiiLNS1H_9ScaleType4KindE0ELNS_15FloatRoundStyleE2EaEENS1_15EpilogueDefaultEEEEEvvEEEEvNT_6ParamsE)
        /*0020*/ 	.word	0x000001e0
.L_19:


//--------------------- .nv.compat                --------------------------
	.section	.nv.compat,"",@"SHT_CUDA_COMPAT_INFO"
	.align	4
        /*0000*/ 	.byte	0x02, 0x09, 0x01, 0x00, 0x02, 0x02, 0x04, 0x00, 0x02, 0x05, 0x05, 0x00, 0x03, 0x07, 0x01, 0x01
        /*0010*/ 	.byte	0x02, 0x03, 0x01, 0x00, 0x02, 0x06, 0x01, 0x00, 0x04, 0x0b, 0x08, 0x00, 0x00, 0x00, 0x00, 0x00
        /*0020*/ 	.byte	0x00, 0x00, 0x00, 0x00


//--------------------- .nv.info._ZN7cutlass13device_kernelINS_4gemm6kernel13GemmUniversalIN4cute5tupleIJiiiiEEENS1_10collective13CollectiveMmaINS1_34MainloopSm90TmaGmmaWarpSpecializedILi8ENS5_IJNS4_1CILi1EEESB_SB_EEENS1_35KernelTmaWarpSpecializedCooperativeEEENS5_IJNSA_ILi192EEENSA_ILi240EEENSA_ILi64EEEEEEaNS5_IJlSB_lEEEaSJ_NS4_8TiledMMAINS4_8MMA_AtomIJNS4_4SM904GMMA26MMA_64x16x32_S32S8S8_SS_TNEEEENS4_6LayoutINS5_IJNSA_ILi2EEESB_SB_EEENS5_IJSB_NSA_ILi0EEEST_EEEEENS5_IJNS4_10UnderscoreESW_SW_EEEEENS4_13SM90_TMA_LOADENS4_14ComposedLayoutINS4_7SwizzleILi2ELi4ELi3EEENS4_18smem_ptr_flag_bitsILi8EEENSQ_INS5_IJNSA_ILi8EEESH_EEENS5_IJSH_SB_EEEEEEEvNS4_8identityESZ_S19_vS1A_EENS_8epilogue10collective6detail29Sm90TmaWarpSpecializedAdapterINS1D_15DefaultEpilogueIaSJ_SJ_NS1C_6thread17LinearCombinationIaLi1EiiLNS1H_9ScaleType4KindE0ELNS_15FloatRoundStyleE2EaEENS1_15EpilogueDefaultEEEEEvvEEEEvNT_6ParamsE --------------------------
	.section	.nv.info._ZN7cutlass13device_kernelINS_4gemm6kernel13GemmUniversalIN4cute5tupleIJiiiiEEENS1_10collective13CollectiveMmaINS1_34MainloopSm90TmaGmmaWarpSpecializedILi8ENS5_IJNS4_1CILi1EEESB_SB_EEENS1_35KernelTmaWarpSpecializedCooperativeEEENS5_IJNSA_ILi192EEENSA_ILi240EEENSA_ILi64EEEEEEaNS5_IJlSB_lEEEaSJ_NS4_8TiledMMAINS4_8MMA_AtomIJNS4_4SM904GMMA26MMA_64x16x32_S32S8S8_SS_TNEEEENS4_6LayoutINS5_IJNSA_ILi2EEESB_SB_EEENS5_IJSB_NSA_ILi0EEEST_EEEEENS5_IJNS4_10UnderscoreESW_SW_EEEEENS4_13SM90_TMA_LOADENS4_14ComposedLayoutINS4_7SwizzleILi2ELi4ELi3EEENS4_18smem_ptr_flag_bitsILi8EEENSQ_INS5_IJNSA_ILi8EEESH_EEENS5_IJSH_SB_EEEEEEEvNS4_8identityESZ_S19_vS1A_EENS_8epilogue10collective6detail29Sm90TmaWarpSpecializedAdapterINS1D_15DefaultEpilogueIaSJ_SJ_NS1C_6thread17LinearCombinationIaLi1EiiLNS1H_9ScaleType4KindE0ELNS_15FloatRoundStyleE2EaEENS1_15EpilogueDefaultEEEEEvvEEEEvNT_6ParamsE,"",@"SHT_CUDA_INFO"
	.sectionflags	@""
	.align	4


	//----- nvinfo : EIATTR_CUDA_API_VERSION
	.align		4
        /*0000*/ 	.byte	0x04, 0x37
        /*0002*/ 	.short	(.L_21 - .L_20)
.L_20:
        /*0004*/ 	.word	0x00000082


	//----- nvinfo : EIATTR_KPARAM_INFO
	.align		4
.L_21:
        /*0008*/ 	.byte	0x04, 0x17
        /*000a*/ 	.short	(.L_23 - .L_22)
.L_22:
        /*000c*/ 	.word	0x00000000
        /*0010*/ 	.short	0x0000
        /*0012*/ 	.short	0x0070
        /*0014*/ 	.byte	0x00, 0xf0, 0x01, 0x10


	//----- nvinfo : EIATTR_SPARSE_MMA_MASK
	.align		4
.L_23:
        /*0018*/ 	.byte	0x03, 0x50
        /*001a*/ 	.short	0x0000


	//----- nvinfo : EIATTR_MAXREG_COUNT
	.align		4
        /*001c*/ 	.byte	0x03, 0x1b
        /*001e*/ 	.short	0x00a8


	//----- nvinfo : EIATTR_NUM_BARRIERS
	.align		4
        /*0020*/ 	.byte	0x02, 0x4c
        /*0022*/ 	.byte	0x01
	.zero		1


	//----- nvinfo : EIATTR_EXTERNS
	.align		4
        /*0024*/ 	.byte	0x04, 0x0f
        /*0026*/ 	.short	(.L_25 - .L_24)


	//   ....[0]....
	.align		4
.L_24:
        /*0028*/ 	.word	index@(__assertfail)


	//----- nvinfo : EIATTR_ANNOTATIONS
	.align		4
.L_25:
        /*002c*/ 	.byte	0x04, 0x55
        /*002e*/ 	.short	(.L_27 - .L_26)


	//   ....[0]....
.L_26:
        /*0030*/ 	.word	0x00000001
        /*0034*/ 	.byte	0x40, 0x06, 0x00, 0x00, 0x01, 0x00, 0x00, 0x00, 0x60, 0x06, 0x00, 0x00, 0x01, 0x00, 0x00, 0x00
        /* <DEDUP_REMOVED lines=150> */
        /*09a4*/ 	.byte	0x40, 0x5d, 0x01, 0x00


	//----- nvinfo : EIATTR_MERCURY_ISA_VERSION
	.align		4
.L_27:
        /*09a8*/ 	.byte	0x03, 0x5f
        /*09aa*/ 	.short	0x0101


	//----- nvinfo : EIATTR_INT_WARP_WIDE_INSTR_OFFSETS
	.align		4
        /*09ac*/ 	.byte	0x04, 0x31
        /*09ae*/ 	.short	(.L_29 - .L_28)


	//   ....[0]....
.L_28:
        /*09b0*/ 	.word	0x000004a0


	//   ....[1]....
        /*09b4*/ 	.word	0x000004b0


	//   ....[2]....
        /*09b8*/ 	.word	0x00000580


	//----- nvinfo : EIATTR_COOP_GROUP_MASK_REGIDS
	.align		4
.L_29:
        /*09bc*/ 	.byte	0x04, 0x29
        /*09be*/ 	.short	(.L_31 - .L_30)


	//   ....[0]....
.L_30:
        /*09c0*/ 	.word	0xffffffff


	//   ....[1]....
        /*09c4*/ 	.word	0xffffffff


	//   ....[2]....
        /*09c8*/ 	.word	0xffffffff


	//   ....[3]....
        /*09cc*/ 	.word	0xffffffff


	//   ....[4]....
        /*09d0*/ 	.word	0xffffffff


	//----- nvinfo : EIATTR_COOP_GROUP_INSTR_OFFSETS
	.align		4
.L_31:
        /*09d4*/ 	.byte	0x04, 0x28
        /*09d6*/ 	.short	(.L_33 - .L_32)


	//   ....[0]....
.L_32:
        /*09d8*/ 	.word	0x00000070


	//   ....[1]....
        /*09dc*/ 	.word	0x00000080


	//   ....[2]....
        /*09e0*/ 	.word	0x00000140


	//   ....[3]....
        /*09e4*/ 	.word	0x00000380


	//   ....[4]....
        /*09e8*/ 	.word	0x00001170


	//----- nvinfo : EIATTR_REG_RECONFIG
	.align		4
.L_33:
        /*09ec*/ 	.byte	0x01, 0x54
	.zero		2


	//----- nvinfo : EIATTR_SYSCALL_OFFSETS
	.align		4
        /*09f0*/ 	.byte	0x04, 0x46
        /*09f2*/ 	.short	(.L_35 - .L_34)


	//   ....[0]....
.L_34:
        /*09f4*/ 	.word	0x00001340


	//----- nvinfo : EIATTR_MBARRIER_INSTR_OFFSETS
	.align		4
.L_35:
        /*09f8*/ 	.byte	0x04, 0x39
        /*09fa*/ 	.short	(.L_37 - .L_36)


	//   ....[0]....
.L_36:
        /*09fc*/ 	.word	0x00000260
        /*0a00*/ 	.word	0x000000ff
        /*0a04*/ 	.word	0x00000000
        /*0a08*/ 	.short	0x0100
        /*0a0a*/ 	.byte	0x08
	.zero		1


	//   ....[1]....
        /*0a0c*/ 	.word	0x00000270
        /*0a10*/ 	.word	0x000000ff
        /*0a14*/ 	.word	0x00000040
        /*0a18*/ 	.short	0x0100
        /*0a1a*/ 	.byte	0x08
	.zero		1


	//   ....[2]....
        /*0a1c*/ 	.word	0x00000280
        /*0a20*/ 	.word	0x000000ff
        /*0a24*/ 	.word	0x00000008
        /*0a28*/ 	.short	0x0100
        /*0a2a*/ 	.byte	0x08
	.zero		1


	//   ....[3]....
        /*0a2c*/ 	.word	0x00000290
        /*0a30*/ 	.word	0x000000ff
        /*0a34*/ 	.word	0x00000048
        /*0a38*/ 	.short	0x0100
        /*0a3a*/ 	.byte	0x08
	.zero		1


	//   ....[4]....
        /*0a3c*/ 	.word	0x000002a0
        /*0a40*/ 	.word	0x000000ff
        /*0a44*/ 	.word	0x00000010
        /*0a48*/ 	.short	0x0100
        /*0a4a*/ 	.byte	0x08
	.zero		1


	//   ....[5]....
        /*0a4c*/ 	.word	0x000002b0
        /*0a50*/ 	.word	0x000000ff
        /*0a54*/ 	.word	0x00000050
        /*0a58*/ 	.short	0x0100
        /*0a5a*/ 	.byte	0x08
	.zero		1


	//   ....[6]....
        /*0a5c*/ 	.word	0x000002c0
        /*0a60*/ 	.word	0x000000ff
        /*0a64*/ 	.word	0x00000018
        /*0a68*/ 	.short	0x0100
        /*0a6a*/ 	.byte	0x08
	.zero		1


	//   ....[7]....
        /*0a6c*/ 	.word	0x000002d0
        /*0a70*/ 	.word	0x000000ff
        /*0a74*/ 	.word	0x00000058
        /*0a78*/ 	.short	0x0100
        /*0a7a*/ 	.byte	0x08
	.zero		1


	//   ....[8]....
        /*0a7c*/ 	.word	0x000002e0
        /*0a80*/ 	.word	0x000000ff
        /*0a84*/ 	.word	0x00000020
        /*0a88*/ 	.short	0x0100
        /*0a8a*/ 	.byte	0x08
	.zero		1


	//   ....[9]....
        /*0a8c*/ 	.word	0x000002f0
        /*0a90*/ 	.word	0x000000ff
        /*0a94*/ 	.word	0x00000060
        /*0a98*/ 	.short	0x0100
        /*0a9a*/ 	.byte	0x08
	.zero		1


	//   ....[10]....
        /*0a9c*/ 	.word	0x00000300
        /*0aa0*/ 	.word	0x000000ff
        /*0aa4*/ 	.word	0x00000028
        /*0aa8*/ 	.short	0x0100
        /*0aaa*/ 	.byte	0x08
	.zero		1


	//   ....[11]....
        /*0aac*/ 	.word	0x00000310
        /*0ab0*/ 	.word	0x000000ff
        /*0ab4*/ 	.word	0x00000068
        /*0ab8*/ 	.short	0x0100
        /*0aba*/ 	.byte	0x08
	.zero		1


	//   ....[12]....
        /*0abc*/ 	.word	0x00000320
        /*0ac0*/ 	.word	0x000000ff
        /*0ac4*/ 	.word	0x00000030
        /*0ac8*/ 	.short	0x0100
        /*0aca*/ 	.byte	0x08
	.zero		1


	//   ....[13]....
        /*0acc*/ 	.word	0x00000330
        /*0ad0*/ 	.word	0x000000ff
        /*0ad4*/ 	.word	0x00000070
        /*0ad8*/ 	.short	0x0100
        /*0ada*/ 	.byte	0x08
	.zero		1


	//   ....[14]....
        /*0adc*/ 	.word	0x00000340
        /*0ae0*/ 	.word	0x000000ff
        /*0ae4*/ 	.word	0x00000038
        /*0ae8*/ 	.short	0x0100
        /*0aea*/ 	.byte	0x08
	.zero		1


	//   ....[15]....
        /*0aec*/ 	.word	0x00000350
        /*0af0*/ 	.word	0x000000ff
        /*0af4*/ 	.word	0x00000078
        /*0af8*/ 	.short	0x0100
        /*0afa*/ 	.byte	0x08
	.zero		1


	//   ....[16]....
        /*0afc*/ 	.word	0x000005f0
        /*0b00*/ 	.word	0x000000ff
        /*0b04*/ 	.word	0x00000090
        /*0b08*/ 	.short	0x0100
        /*0b0a*/ 	.byte	0x06
	.zero		1


	//   ....[17]....
        /*0b0c*/ 	.word	0x00000680
        /*0b10*/ 	.word	0x000000ff
        /*0b14*/ 	.word	0x00000098
        /*0b18*/ 	.short	0x0100
        /*0b1a*/ 	.byte	0x06
	.zero		1


	//   ....[18]....
        /*0b1c*/ 	.word	0x00001460
        /*0b20*/ 	.word	0x00000003
        /*0b24*/ 	.word	0x00000000
        /*0b28*/ 	.short	0x010a
        /*0b2a*/ 	.byte	0x3f
	.zero		1


	//   ....[19]....
        /*0b2c*/ 	.word	0x000014a0
        /*0b30*/ 	.word	0x00000003
        /*0b34*/ 	.word	0x00000000
        /*0b38*/ 	.short	0x010a
        /*0b3a*/ 	.byte	0x3f
	.zero		1


	//   ....[20]....
        /*0b3c*/ 	.word	0x00003b50
        /*0b40*/ 	.word	0x00000005
        /*0b44*/ 	.word	0x00000000
        /*0b48*/ 	.short	0x010a
        /*0b4a*/ 	.byte	0x3f
	.zero		1


	//   ....[21]....
        /*0b4c*/ 	.word	0x00003b90
        /*0b50*/ 	.word	0x00000005
        /*0b54*/ 	.word	0x00000000
        /*0b58*/ 	.short	0x010a
        /*0b5a*/ 	.byte	0x3f
	.zero		1


	//   ....[22]....
        /*0b5c*/ 	.word	0x00006040
        /*0b60*/ 	.word	0x00000005
        /*0b64*/ 	.word	0x00000000
        /*0b68*/ 	.short	0x0101
        /*0b6a*/ 	.byte	0x3f
	.zero		1


	//   ....[23]....
        /*0b6c*/ 	.word	0x00006250
        /*0b70*/ 	.word	0x00000000
        /*0b74*/ 	.word	0x00000000
        /*0b78*/ 	.short	0x0101
        /*0b7a*/ 	.byte	0x3f
	.zero		1


	//   ....[24]....
        /*0b7c*/ 	.word	0x000152c0
        /*0b80*/ 	.word	0x0000000c
        /*0b84*/ 	.word	0x00000040
        /*0b88*/ 	.short	0x010a
        /*0b8a*/ 	.byte	0x3f
	.zero		1


	//   ....[25]....
        /*0b8c*/ 	.word	0x00015670
        /*0b90*/ 	.word	0x00000003
        /*0b94*/ 	.word	0x00000098
        /*0b98*/ 	.short	0x0101
        /*0b9a*/ 	.byte	0x3f
	.zero		1


	//   ....[26]....
        /*0b9c*/ 	.word	0x00015e00
        /*0ba0*/ 	.word	0x00000007
        /*0ba4*/ 	.word	0x00000000
        /*0ba8*/ 	.short	0x010a
        /*0baa*/ 	.byte	0x3f
	.zero		1


	//   ....[27]....
        /*0bac*/ 	.word	0x00015e80
        /*0bb0*/ 	.word	0x00000009
        /*0bb4*/ 	.word	0x00000000
        /*0bb8*/ 	.short	0x010a
        /*0bba*/ 	.byte	0x3f
	.zero		1


	//   ....[28]....
        /*0bbc*/ 	.word	0x00015f10
        /*0bc0*/ 	.word	0x00000006
        /*0bc4*/ 	.word	0x00000000
        /*0bc8*/ 	.short	0x010a
        /*0bca*/ 	.byte	0x3f
	.zero		1


	//   ....[29]....
        /*0bcc*/ 	.word	0x00015fa0
        /*0bd0*/ 	.word	0x00000009
        /*0bd4*/ 	.word	0x00000000
        /*0bd8*/ 	.short	0x010a
        /*0bda*/ 	.byte	0x3f
	.zero		1


	//   ....[30]....
        /*0bdc*/ 	.word	0x00016030
        /*0be0*/ 	.word	0x00000006
        /*0be4*/ 	.word	0x00000000
        /*0be8*/ 	.short	0x010a
        /*0bea*/ 	.byte	0x3f
	.zero		1


	//   ....[31]....
        /*0bec*/ 	.word	0x000160c0
        /*0bf0*/ 	.word	0x00000009
        /*0bf4*/ 	.word	0x00000000
        /*0bf8*/ 	.short	0x010a
        /*0bfa*/ 	.byte	0x3f
	.zero		1


	//   ....[32]....
        /*0bfc*/ 	.word	0x00016150
        /*0c00*/ 	.word	0x00000006
        /*0c04*/ 	.word	0x00000000
        /*0c08*/ 	.short	0x010a
        /*0c0a*/ 	.byte	0x3f
	.zero		1


	//   ....[33]....
        /*0c0c*/ 	.word	0x000161e0
        /*0c10*/ 	.word	0x00000003
        /*0c14*/ 	.word	0x00000000
        /*0c18*/ 	.short	0x010a
        /*0c1a*/ 	.byte	0x3f
	.zero		1


	//   ....[34]....
        /*0c1c*/ 	.word	0x00016240
        /*0c20*/ 	.word	0x00000003
        /*0c24*/ 	.word	0x00000000
        /*0c28*/ 	.short	0x010a
        /*0c2a*/ 	.byte	0x3f
	.zero		1


	//   ....[35]....
        /*0c2c*/ 	.word	0x00016290
        /*0c30*/ 	.word	0x00000005
        /*0c34*/ 	.word	0x00000000
        /*0c38*/ 	.short	0x010a
        /*0c3a*/ 	.byte	0x3f
	.zero		1


	//   ....[36]....
        /*0c3c*/ 	.word	0x00016360
        /*0c40*/ 	.word	0x0000000c
        /*0c44*/ 	.word	0x00000040
        /*0c48*/ 	.short	0x010a
        /*0c4a*/ 	.byte	0x3f
	.zero		1


	//   ....[37]....
        /*0c4c*/ 	.word	0x00016430
        /*0c50*/ 	.word	0x00000007
        /*0c54*/ 	.word	0x00000000
        /*0c58*/ 	.short	0x010a
        /*0c5a*/ 	.byte	0x3f
	.zero		1


	//   ....[38]....
        /*0c5c*/ 	.word	0x00016480
        /*0c60*/ 	.word	0x00000009
        /*0c64*/ 	.word	0x00000000
        /*0c68*/ 	.short	0x010a
        /*0c6a*/ 	.byte	0x3f
	.zero		1


	//   ....[39]....
        /*0c6c*/ 	.word	0x000164d0
        /*0c70*/ 	.word	0x00000006
        /*0c74*/ 	.word	0x00000000
        /*0c78*/ 	.short	0x010a
        /*0c7a*/ 	.byte	0x3f
	.zero		1


	//   ....[40]....
        /*0c7c*/ 	.word	0x00016520
        /*0c80*/ 	.word	0x00000009
        /*0c84*/ 	.word	0x00000000
        /*0c88*/ 	.short	0x010a
        /*0c8a*/ 	.byte	0x3f
	.zero		1


	//   ....[41]....
        /*0c8c*/ 	.word	0x00016570
        /*0c90*/ 	.word	0x00000006
        /*0c94*/ 	.word	0x00000000
        /*0c98*/ 	.short	0x010a
        /*0c9a*/ 	.byte	0x3f
	.zero		1


	//   ....[42]....
        /*0c9c*/ 	.word	0x000165c0
        /*0ca0*/ 	.word	0x00000009
        /*0ca4*/ 	.word	0x00000000
        /*0ca8*/ 	.short	0x010a
        /*0caa*/ 	.byte	0x3f
	.zero		1


	//   ....[43]....
        /*0cac*/ 	.word	0x00016610
        /*0cb0*/ 	.word	0x00000006
        /*0cb4*/ 	.word	0x00000000
        /*0cb8*/ 	.short	0x010a
        /*0cba*/ 	.byte	0x3f
	.zero		1


	//----- nvinfo : EIATTR_NUM_MBARRIERS
	.align		4
.L_37:
        /*0cbc*/ 	.byte	0x03, 0x38
        /*0cbe*/ 	.short	0x0012


	//----- nvinfo : EIATTR_EXIT_INSTR_OFFSETS
	.align		4
        /*0cc0*/ 	.byte	0x04, 0x1c
        /*0cc2*/ 	.short	(.L_39 - .L_38)


	//   ....[0]....
.L_38:
        /*0cc4*/ 	.word	0x000006d0


	//   ....[1]....
        /*0cc8*/ 	.word	0x00001030


	//   ....[2]....
        /*0ccc*/ 	.word	0x000148c0


	//   ....[3]....
        /*0cd0*/ 	.word	0x00014f40


	//   ....[4]....
        /*0cd4*/ 	.word	0x00016230


	//----- nvinfo : EIATTR_MAX_THREADS
	.align		4
.L_39:
        /*0cd8*/ 	.byte	0x04, 0x05
        /*0cda*/ 	.short	(.L_41 - .L_40)
.L_40:
        /*0cdc*/ 	.word	0x00000180
        /*0ce0*/ 	.word	0x00000001
        /*0ce4*/ 	.word	0x00000001


	//----- nvinfo : EIATTR_CRS_STACK_SIZE
	.align		4
.L_41:
        /*0ce8*/ 	.byte	0x04, 0x1e
        /*0cea*/ 	.short	(.L_43 - .L_42)
.L_42:
        /*0cec*/ 	.word	0x00000000


	//----- nvinfo : EIATTR_CBANK_PARAM_SIZE
	.align		4
.L_43:
        /*0cf0*/ 	.byte	0x03, 0x19
        /*0cf2*/ 	.short	0x0470


	//----- nvinfo : EIATTR_PARAM_CBANK
	.align		4
        /*0cf4*/ 	.byte	0x04, 0x0a
        /*0cf6*/ 	.short	(.L_45 - .L_44)
	.align		4
.L_44:
        /*0cf8*/ 	.word	index@(.nv.constant0._ZN7cutlass13device_kernelINS_4gemm6kernel13GemmUniversalIN4cute5tupleIJiiiiEEENS1_10collective13CollectiveMmaINS1_34MainloopSm90TmaGmmaWarpSpecializedILi8ENS5_IJNS4_1CILi1EEESB_SB_EEENS1_35KernelTmaWarpSpecializedCooperativeEEENS5_IJNSA_ILi192EEENSA_ILi240EEENSA_ILi64EEEEEEaNS5_IJlSB_lEEEaSJ_NS4_8TiledMMAINS4_8MMA_AtomIJNS4_4SM904GMMA26MMA_64x16x32_S32S8S8_SS_TNEEEENS4_6LayoutINS5_IJNSA_ILi2EEESB_SB_EEENS5_IJSB_NSA_ILi0EEEST_EEEEENS5_IJNS4_10UnderscoreESW_SW_EEEEENS4_13SM90_TMA_LOADENS4_14ComposedLayoutINS4_7SwizzleILi2ELi4ELi3EEENS4_18smem_ptr_flag_bitsILi8EEENSQ_INS5_IJNSA_ILi8EEESH_EEENS5_IJSH_SB_EEEEEEEvNS4_8identityESZ_S19_vS1A_EENS_8epilogue10collective6detail29Sm90TmaWarpSpecializedAdapterINS1D_15DefaultEpilogueIaSJ_SJ_NS1C_6thread17LinearCombinationIaLi1EiiLNS1H_9ScaleType4KindE0ELNS_15FloatRoundStyleE2EaEENS1_15EpilogueDefaultEEEEEvvEEEEvNT_6ParamsE)
        /*0cfc*/ 	.short	0x0210
        /*0cfe*/ 	.short	0x0470


	//----- nvinfo : EIATTR_SW_WAR
	.align		4
.L_45:
        /*0d00*/ 	.byte	0x04, 0x36
        /*0d02*/ 	.short	(.L_47 - .L_46)
.L_46:
        /*0d04*/ 	.word	0x00000008
.L_47:


//--------------------- .nv.callgraph             --------------------------
	.section	.nv.callgraph,"",@"SHT_CUDA_CALLGRAPH"
	.align	4
	.sectionentsize	8
	.align		4
        /*0000*/ 	.word	0x00000000
	.align		4
        /*0004*/ 	.word	0xffffffff
	.align		4
        /*0008*/ 	.word	index@(_ZN7cutlass13device_kernelINS_4gemm6kernel13GemmUniversalIN4cute5tupleIJiiiiEEENS1_10collective13CollectiveMmaINS1_34MainloopSm90TmaGmmaWarpSpecializedILi8ENS5_IJNS4_1CILi1EEESB_SB_EEENS1_35KernelTmaWarpSpecializedCooperativeEEENS5_IJNSA_ILi192EEENSA_ILi240EEENSA_ILi64EEEEEEaNS5_IJlSB_lEEEaSJ_NS4_8TiledMMAINS4_8MMA_AtomIJNS4_4SM904GMMA26MMA_64x16x32_S32S8S8_SS_TNEEEENS4_6LayoutINS5_IJNSA_ILi2EEESB_SB_EEENS5_IJSB_NSA_ILi0EEEST_EEEEENS5_IJNS4_10UnderscoreESW_SW_EEEEENS4_13SM90_TMA_LOADENS4_14ComposedLayoutINS4_7SwizzleILi2ELi4ELi3EEENS4_18smem_ptr_flag_bitsILi8EEENSQ_INS5_IJNSA_ILi8EEESH_EEENS5_IJSH_SB_EEEEEEEvNS4_8identityESZ_S19_vS1A_EENS_8epilogue10collective6detail29Sm90TmaWarpSpecializedAdapterINS1D_15DefaultEpilogueIaSJ_SJ_NS1C_6thread17LinearCombinationIaLi1EiiLNS1H_9ScaleType4KindE0ELNS_15FloatRoundStyleE2EaEENS1_15EpilogueDefaultEEEEEvvEEEEvNT_6ParamsE)
	.align		4
        /*000c*/ 	.word	index@(__assertfail)
	.align		4
        /*0010*/ 	.word	0x00000000
	.align		4
        /*0014*/ 	.word	0xfffffffe
	.align		4
        /*0018*/ 	.word	0x00000000
	.align		4
        /*001c*/ 	.word	0xfffffffd
	.align		4
        /*0020*/ 	.word	0x00000000
	.align		4
        /*0024*/ 	.word	0xfffffffc


//--------------------- .nv.constant4             --------------------------
	.section	.nv.constant4,"a",@progbits
	.align	8
	.align		8
.nv.constant4:
        /*0000*/ 	.dword	__assertfail
	.align		8
        /*0008*/ 	.dword	__unnamed_1
	.align		8
        /*0010*/ 	.dword	_ZN39_INTERNAL_3d4132ce_4_k_cu_3830dcea_87584cuda3std3__45__cpo5beginE
	.align		8
        /*0018*/ 	.dword	_ZN39_INTERNAL_3d4132ce_4_k_cu_3830dcea_87584cuda3std3__45__cpo3endE
	.align		8
        /*0020*/ 	.dword	_ZN39_INTERNAL_3d4132ce_4_k_cu_3830dcea_87584cuda3std3__45__cpo6cbeginE
	.align		8
        /*0028*/ 	.dword	_ZN39_INTERNAL_3d4132ce_4_k_cu_3830dcea_87584cuda3std3__45__cpo4cendE
	.align		8
        /*0030*/ 	.dword	_ZN39_INTERNAL_3d4132ce_4_k_cu_3830dcea_87584cuda3std3__441_GLOBAL__N__3d4132ce_4_k_cu_3830dcea_87586ignoreE
	.align		8
        /*0038*/ 	.dword	_ZN39_INTERNAL_3d4132ce_4_k_cu_3830dcea_87584cuda3std3__419piecewise_constructE
	.align		8
        /*0040*/ 	.dword	_ZN39_INTERNAL_3d4132ce_4_k_cu_3830dcea_87584cuda3std3__48in_placeE
	.align		8
        /*0048*/ 	.dword	_ZN39_INTERNAL_3d4132ce_4_k_cu_3830dcea_87584cuda3std6ranges3__45__cpo4swapE
	.align		8
        /*0050*/ 	.dword	_ZN39_INTERNAL_3d4132ce_4_k_cu_3830dcea_87584cuda3std6ranges3__45__cpo9iter_moveE
	.align		8
        /*0058*/ 	.dword	_ZN39_INTERNAL_3d4132ce_4_k_cu_3830dcea_87584cute7productE
	.align		8
        /*0060*/ 	.dword	_ZN39_INTERNAL_3d4132ce_4_k_cu_3830dcea_87584cute1_E
	.align		8
        /*0068*/ 	.dword	$str$22
	.align		8
        /*0070*/ 	.dword	$str$23


//--------------------- .text._ZN7cutlass13device_kernelINS_4gemm6kernel13GemmUniversalIN4cute5tupleIJiiiiEEENS1_10collective13CollectiveMmaINS1_34MainloopSm90TmaGmmaWarpSpecializedILi8ENS5_IJNS4_1CILi1EEESB_SB_EEENS1_35KernelTmaWarpSpecializedCooperativeEEENS5_IJNSA_ILi192EEENSA_ILi240EEENSA_ILi64EEEEEEaNS5_IJlSB_lEEEaSJ_NS4_8TiledMMAINS4_8MMA_AtomIJNS4_4SM904GMMA26MMA_64x16x32_S32S8S8_SS_TNEEEENS4_6LayoutINS5_IJNSA_ILi2EEESB_SB_EEENS5_IJSB_NSA_ILi0EEEST_EEEEENS5_IJNS4_10UnderscoreESW_SW_EEEEENS4_13SM90_TMA_LOADENS4_14ComposedLayoutINS4_7SwizzleILi2ELi4ELi3EEENS4_18smem_ptr_flag_bitsILi8EEENSQ_INS5_IJNSA_ILi8EEESH_EEENS5_IJSH_SB_EEEEEEEvNS4_8identityESZ_S19_vS1A_EENS_8epilogue10collective6detail29Sm90TmaWarpSpecializedAdapterINS1D_15DefaultEpilogueIaSJ_SJ_NS1C_6thread17LinearCombinationIaLi1EiiLNS1H_9ScaleType4KindE0ELNS_15FloatRoundStyleE2EaEENS1_15EpilogueDefaultEEEEEvvEEEEvNT_6ParamsE --------------------------
	.section	.text._ZN7cutlass13device_kernelINS_4gemm6kernel13GemmUniversalIN4cute5tupleIJiiiiEEENS1_10collective13CollectiveMmaINS1_34MainloopSm90TmaGmmaWarpSpecializedILi8ENS5_IJNS4_1CILi1EEESB_SB_EEENS1_35KernelTmaWarpSpecializedCooperativeEEENS5_IJNSA_ILi192EEENSA_ILi240EEENSA_ILi64EEEEEEaNS5_IJlSB_lEEEaSJ_NS4_8TiledMMAINS4_8MMA_AtomIJNS4_4SM904GMMA26MMA_64x16x32_S32S8S8_SS_TNEEEENS4_6LayoutINS5_IJNSA_ILi2EEESB_SB_EEENS5_IJSB_NSA_ILi0EEEST_EEEEENS5_IJNS4_10UnderscoreESW_SW_EEEEENS4_13SM90_TMA_LOADENS4_14ComposedLayoutINS4_7SwizzleILi2ELi4ELi3EEENS4_18smem_ptr_flag_bitsILi8EEENSQ_INS5_IJNSA_ILi8EEESH_EEENS5_IJSH_SB_EEEEEEEvNS4_8identityESZ_S19_vS1A_EENS_8epilogue10collective6detail29Sm90TmaWarpSpecializedAdapterINS1D_15DefaultEpilogueIaSJ_SJ_NS1C_6thread17LinearCombinationIaLi1EiiLNS1H_9ScaleType4KindE0ELNS_15FloatRoundStyleE2EaEENS1_15EpilogueDefaultEEEEEvvEEEEvNT_6ParamsE,"ax",@progbits
	.align	128
.text._ZN7cutlass13device_kernelINS_4gemm6kernel13GemmUniversalIN4cute5tupleIJiiiiEEENS1_10collective13CollectiveMmaINS1_34MainloopSm90TmaGmmaWarpSpecializedILi8ENS5_IJNS4_1CILi1EEESB_SB_EEENS1_35KernelTmaWarpSpecializedCooperativeEEENS5_IJNSA_ILi192EEENSA_ILi240EEENSA_ILi64EEEEEEaNS5_IJlSB_lEEEaSJ_NS4_8TiledMMAINS4_8MMA_AtomIJNS4_4SM904GMMA26MMA_64x16x32_S32S8S8_SS_TNEEEENS4_6LayoutINS5_IJNSA_ILi2EEESB_SB_EEENS5_IJSB_NSA_ILi0EEEST_EEEEENS5_IJNS4_10UnderscoreESW_SW_EEEEENS4_13SM90_TMA_LOADENS4_14ComposedLayoutINS4_7SwizzleILi2ELi4ELi3EEENS4_18smem_ptr_flag_bitsILi8EEENSQ_INS5_IJNSA_ILi8EEESH_EEENS5_IJSH_SB_EEEEEEEvNS4_8identityESZ_S19_vS1A_EENS_8epilogue10collective6detail29Sm90TmaWarpSpecializedAdapterINS1D_15DefaultEpilogueIaSJ_SJ_NS1C_6thread17LinearCombinationIaLi1EiiLNS1H_9ScaleType4KindE0ELNS_15FloatRoundStyleE2EaEENS1_15EpilogueDefaultEEEEEvvEEEEvNT_6ParamsE:
        .type           _ZN7cutlass13device_kernelINS_4gemm6kernel13GemmUniversalIN4cute5tupleIJiiiiEEENS1_10collective13CollectiveMmaINS1_34MainloopSm90TmaGmmaWarpSpecializedILi8ENS5_IJNS4_1CILi1EEESB_SB_EEENS1_35KernelTmaWarpSpecializedCooperativeEEENS5_IJNSA_ILi192EEENSA_ILi240EEENSA_ILi64EEEEEEaNS5_IJlSB_lEEEaSJ_NS4_8TiledMMAINS4_8MMA_AtomIJNS4_4SM904GMMA26MMA_64x16x32_S32S8S8_SS_TNEEEENS4_6LayoutINS5_IJNSA_ILi2EEESB_SB_EEENS5_IJSB_NSA_ILi0EEEST_EEEEENS5_IJNS4_10UnderscoreESW_SW_EEEEENS4_13SM90_TMA_LOADENS4_14ComposedLayoutINS4_7SwizzleILi2ELi4ELi3EEENS4_18smem_ptr_flag_bitsILi8EEENSQ_INS5_IJNSA_ILi8EEESH_EEENS5_IJSH_SB_EEEEEEEvNS4_8identityESZ_S19_vS1A_EENS_8epilogue10collective6detail29Sm90TmaWarpSpecializedAdapterINS1D_15DefaultEpilogueIaSJ_SJ_NS1C_6thread17LinearCombinationIaLi1EiiLNS1H_9ScaleType4KindE0ELNS_15FloatRoundStyleE2EaEENS1_15EpilogueDefaultEEEEEvvEEEEvNT_6ParamsE,@function
        .size           _ZN7cutlass13device_kernelINS_4gemm6kernel13GemmUniversalIN4cute5tupleIJiiiiEEENS1_10collective13CollectiveMmaINS1_34MainloopSm90TmaGmmaWarpSpecializedILi8ENS5_IJNS4_1CILi1EEESB_SB_EEENS1_35KernelTmaWarpSpecializedCooperativeEEENS5_IJNSA_ILi192EEENSA_ILi240EEENSA_ILi64EEEEEEaNS5_IJlSB_lEEEaSJ_NS4_8TiledMMAINS4_8MMA_AtomIJNS4_4SM904GMMA26MMA_64x16x32_S32S8S8_SS_TNEEEENS4_6LayoutINS5_IJNSA_ILi2EEESB_SB_EEENS5_IJSB_NSA_ILi0EEEST_EEEEENS5_IJNS4_10UnderscoreESW_SW_EEEEENS4_13SM90_TMA_LOADENS4_14ComposedLayoutINS4_7SwizzleILi2ELi4ELi3EEENS4_18smem_ptr_flag_bitsILi8EEENSQ_INS5_IJNSA_ILi8EEESH_EEENS5_IJSH_SB_EEEEEEEvNS4_8identityESZ_S19_vS1A_EENS_8epilogue10collective6detail29Sm90TmaWarpSpecializedAdapterINS1D_15DefaultEpilogueIaSJ_SJ_NS1C_6thread17LinearCombinationIaLi1EiiLNS1H_9ScaleType4KindE0ELNS_15FloatRoundStyleE2EaEENS1_15EpilogueDefaultEEEEEvvEEEEvNT_6ParamsE,(.L_x_559 - _ZN7cutlass13device_kernelINS_4gemm6kernel13GemmUniversalIN4cute5tupleIJiiiiEEENS1_10collective13CollectiveMmaINS1_34MainloopSm90TmaGmmaWarpSpecializedILi8ENS5_IJNS4_1CILi1EEESB_SB_EEENS1_35KernelTmaWarpSpecializedCooperativeEEENS5_IJNSA_ILi192EEENSA_ILi240EEENSA_ILi64EEEEEEaNS5_IJlSB_lEEEaSJ_NS4_8TiledMMAINS4_8MMA_AtomIJNS4_4SM904GMMA26MMA_64x16x32_S32S8S8_SS_TNEEEENS4_6LayoutINS5_IJNSA_ILi2EEESB_SB_EEENS5_IJSB_NSA_ILi0EEEST_EEEEENS5_IJNS4_10UnderscoreESW_SW_EEEEENS4_13SM90_TMA_LOADENS4_14ComposedLayoutINS4_7SwizzleILi2ELi4ELi3EEENS4_18smem_ptr_flag_bitsILi8EEENSQ_INS5_IJNSA_ILi8EEESH_EEENS5_IJSH_SB_EEEEEEEvNS4_8identityESZ_S19_vS1A_EENS_8epilogue10collective6detail29Sm90TmaWarpSpecializedAdapterINS1D_15DefaultEpilogueIaSJ_SJ_NS1C_6thread17LinearCombinationIaLi1EiiLNS1H_9ScaleType4KindE0ELNS_15FloatRoundStyleE2EaEENS1_15EpilogueDefaultEEEEEvvEEEEvNT_6ParamsE)
        .other          _ZN7cutlass13device_kernelINS_4gemm6kernel13GemmUniversalIN4cute5tupleIJiiiiEEENS1_10collective13CollectiveMmaINS1_34MainloopSm90TmaGmmaWarpSpecializedILi8ENS5_IJNS4_1CILi1EEESB_SB_EEENS1_35KernelTmaWarpSpecializedCooperativeEEENS5_IJNSA_ILi192EEENSA_ILi240EEENSA_ILi64EEEEEEaNS5_IJlSB_lEEEaSJ_NS4_8TiledMMAINS4_8MMA_AtomIJNS4_4SM904GMMA26MMA_64x16x32_S32S8S8_SS_TNEEEENS4_6LayoutINS5_IJNSA_ILi2EEESB_SB_EEENS5_IJSB_NSA_ILi0EEEST_EEEEENS5_IJNS4_10UnderscoreESW_SW_EEEEENS4_13SM90_TMA_LOADENS4_14ComposedLayoutINS4_7SwizzleILi2ELi4ELi3EEENS4_18smem_ptr_flag_bitsILi8EEENSQ_INS5_IJNSA_ILi8EEESH_EEENS5_IJSH_SB_EEEEEEEvNS4_8identityESZ_S19_vS1A_EENS_8epilogue10collective6detail29Sm90TmaWarpSpecializedAdapterINS1D_15DefaultEpilogueIaSJ_SJ_NS1C_6thread17LinearCombinationIaLi1EiiLNS1H_9ScaleType4KindE0ELNS_15FloatRoundStyleE2EaEENS1_15EpilogueDefaultEEEEEvvEEEEvNT_6ParamsE,@"STO_CUDA_ENTRY STV_DEFAULT"
_ZN7cutlass13device_kernelINS_4gemm6kernel13GemmUniversalIN4cute5tupleIJiiiiEEENS1_10collective13CollectiveMmaINS1_34MainloopSm90TmaGmmaWarpSpecializedILi8ENS5_IJNS4_1CILi1EEESB_SB_EEENS1_35KernelTmaWarpSpecializedCooperativeEEENS5_IJNSA_ILi192EEENSA_ILi240EEENSA_ILi64EEEEEEaNS5_IJlSB_lEEEaSJ_NS4_8TiledMMAINS4_8MMA_AtomIJNS4_4SM904GMMA26MMA_64x16x32_S32S8S8_SS_TNEEEENS4_6LayoutINS5_IJNSA_ILi2EEESB_SB_EEENS5_IJSB_NSA_ILi0EEEST_EEEEENS5_IJNS4_10UnderscoreESW_SW_EEEEENS4_13SM90_TMA_LOADENS4_14ComposedLayoutINS4_7SwizzleILi2ELi4ELi3EEENS4_18smem_ptr_flag_bitsILi8EEENSQ_INS5_IJNSA_ILi8EEESH_EEENS5_IJSH_SB_EEEEEEEvNS4_8identityESZ_S19_vS1A_EENS_8epilogue10collective6detail29Sm90TmaWarpSpecializedAdapterINS1D_15DefaultEpilogueIaSJ_SJ_NS1C_6thread17LinearCombinationIaLi1EiiLNS1H_9ScaleType4KindE0ELNS_15FloatRoundStyleE2EaEENS1_15EpilogueDefaultEEEEEvvEEEEvNT_6ParamsE:
[----:B------:R-:W0:Y:S02]  /*0000*/  LDC R1, c[0x0][0x28] ;  /* 0x00000a00ff017b82 */ /* 0x000e240000000800 */
[----:B0-----:R-:W-:Y:S01]  /*0010*/  VIADD R1, R1, 0xfffffe20 ;  /* 0xfffffe2001017836 */ /* 0x001fe20000000000 */
[----:B------:R-:W0:Y:S01]  /*0020*/  S2R R2, SR_TID.X ;  /* 0x0000000000027919 */ /* 0x000e220000002100 */
[----:B------:R-:W-:Y:S01]  /*0030*/  ELECT P0, URZ, PT ;  /* 0x00000000003f782f */ /* 0x000fe20003800000 */
[----:B------:R-:W-:Y:S01]  /*0040*/  BSSY B0, `(.L_x_0) ;  /* 0x000000f000007945 */ /* 0x000fe20003800000 */
[--C-:B0-----:R-:W-:Y:S02]  /*0050*/  SHF.R.U32.HI R0, RZ, 0x5, R2.reuse ;  /* 0x00000005ff007819 */ /* 0x101fe40000011602 */
[----:B------:R-:W-:-:S03]  /*0060*/  SHF.R.U32.HI R2, RZ, 0x7, R2 ;  /* 0x00000007ff027819 */ /* 0x000fc60000011602 */
[----:B------:R-:W0:Y:S04]  /*0070*/  SHFL.IDX PT, R3, R0, RZ, 0x1f ;  /* 0x00001fff00037589 */ /* 0x000e2800000e0000 */
[----:B------:R1:W2:Y:S01]  /*0080*/  SHFL.IDX PT, R5, R2, RZ, 0x1f ;  /* 0x00001fff02057589 */ /* 0x0002a200000e0000 */
[----:B0-----:R-:W-:-:S13]  /*0090*/  ISETP.NE.OR P0, PT, R3, RZ, !P0 ;  /* 0x000000ff0300720c */ /* 0x001fda0004705670 */
[----:B-12---:R-:W-:Y:S05]  /*00a0*/  @P0 BRA `(.L_x_1) ;  /* 0x0000000000200947 */ /* 0x006fea0003800000 */
[----:B------:R-:W-:Y:S02]  /*00b0*/  ULDC.64 UR4, c[0x0][0x198] ;  /* 0x0000660000047ab9 */ /* 0x000fe40000000a00 */
[----:B------:R-:W-:Y:S02]  /*00c0*/  UIADD3 UR6, UP0, UR4, 0xf0, URZ ;  /* 0x000000f004067890 */ /* 0x000fe4000ff1e03f */
[----:B------:R-:W-:Y:S02]  /*00d0*/  UIADD3 UR4, UP1, UR4, 0x1f0, URZ ;  /* 0x000001f004047890 */ /* 0x000fe4000ff3e03f */
[----:B------:R-:W-:Y:S02]  /*00e0*/  UIADD3.X UR7, URZ, UR5, URZ, UP0, !UPT ;  /* 0x000000053f077290 */ /* 0x000fe400087fe43f */
[----:B------:R-:W-:-:S07]  /*00f0*/  UIADD3.X UR5, URZ, UR5, URZ, UP1, !UPT ;  /* 0x000000053f057290 */ /* 0x000fce0008ffe43f */
[----:B------:R0:W-:Y:S02]  /*0100*/  UTMACCTL.PF [UR6] ;  /* 0x00000000060079b9 */ /* 0x0001e40008040000 */
[----:B------:R0:W-:Y:S02]  /*0110*/  UTMACCTL.PF [UR4] ;  /* 0x00000000040079b9 */ /* 0x0001e40008040000 */
[----:B0-----:R-:W-:Y:S01]  /*0120*/  NOP ;  /* 0x0000000000007918 */ /* 0x001fe20000000000 */
.L_x_1:
[----:B------:R-:W-:Y:S05]  /*0130*/  BSYNC B0 ;  /* 0x0000000000007941 */ /* 0x000fea0003800000 */
.L_x_0:
[----:B------:R-:W0:Y:S02]  /*0140*/  SHFL.IDX PT, R2, R0, RZ, 0x1f ;  /* 0x00001fff00027589 */ /* 0x000e2400000e0000 */
[----:B0-----:R-:W-:-:S13]  /*0150*/  ISETP.NE.AND P0, PT, R2, RZ, PT ;  /* 0x000000ff0200720c */ /* 0x001fda0003f05270 */
[----:B------:R-:W-:Y:S05]  /*0160*/  @P0 BRA `(.L_x_2) ;  /* 0x0000000000840947 */ /* 0x000fea0003800000 */
[----:B------:R-:W-:Y:S01]  /*0170*/  ELECT P0, URZ, PT ;  /* 0x00000000003f782f */ /* 0x000fe20003800000 */
[----:B------:R-:W-:-:S12]  /*0180*/  BSSY B0, `(.L_x_2) ;  /* 0x000001f000007945 */ /* 0x000fd80003800000 */
[----:B------:R-:W-:Y:S05]  /*0190*/  @!P0 BRA `(.L_x_3) ;  /* 0x0000000000748947 */ /* 0x000fea0003800000 */
[----:B------:R-:W0:Y:S01]  /*01a0*/  S2UR UR8, SR_CgaCtaId ;  /* 0x00000000000879c3 */ /* 0x000e220000008800 */
[----:B------:R-:W-:Y:S01]  /*01b0*/  UMOV UR4, 0x400 ;  /* 0x0000040000047882 */ /* 0x000fe20000000000 */
[----:B------:R-:W-:Y:S01]  /*01c0*/  UMOV UR5, 0x1 ;  /* 0x0000000100057882 */ /* 0x000fe20000000000 */
[----:B------:R-:W-:Y:S02]  /*01d0*/  UMOV UR6, 0x100 ;  /* 0x0000010000067882 */ /* 0x000fe40000000000 */
[----:B------:R-:W-:-:S04]  /*01e0*/  UIADD3 UR6, -UR6, 0x100000, URZ ;  /* 0x0010000006067890 */ /* 0x000fc8000fffe13f */
[----:B------:R-:W-:Y:S02]  /*01f0*/  USHF.L.U32 UR7, UR6, 0xb, URZ ;  /* 0x0000000b06077899 */ /* 0x000fe4000800063f */
[----:B------:R-:W-:Y:S02]  /*0200*/  USHF.L.U32 UR6, UR6, 0x1, URZ ;  /* 0x0000000106067899 */ /* 0x000fe4000800063f */
[----:B0-----:R-:W-:Y:S02]  /*0210*/  ULEA UR8, UR8, UR4, 0x18 ;  /* 0x0000000408087291 */ /* 0x001fe4000f8ec03f */
[----:B------:R-:W-:-:S04]  /*0220*/  UIADD3 UR4, -UR5, 0x100000, URZ ;  /* 0x0010000005047890 */ /* 0x000fc8000fffe13f */
[----:B------:R-:W-:Y:S02]  /*0230*/  USHF.L.U32 UR5, UR4, 0xb, URZ ;  /* 0x0000000b04057899 */ /* 0x000fe4000800063f */
[----:B------:R-:W-:Y:S01]  /*0240*/  USHF.L.U32 UR4, UR4, 0x1, URZ ;  /* 0x0000000104047899 */ /* 0x000fe2000800063f */
[----:B------:R-:W0:Y:S11]  /*0250*/  FENCE.VIEW.ASYNC.S ;  /* 0x00000000000073c6 */ /* 0x000e360000000000 */
[----:B0-----:R0:W1:Y:S01]  /*0260*/  SYNCS.EXCH.64 URZ, [UR8], UR4 ;  /* 0x00000004083f75b2 */ /* 0x0010620008000100 */
[----:B------:R0:W2:Y:S01]  /*0270*/  SYNCS.EXCH.64 URZ, [UR8+0x40], UR6 ;  /* 0x00004006083f75b2 */ /* 0x0000a20008000100 */
[----:B------:R0:W3:Y:S01]  /*0280*/  SYNCS.EXCH.64 URZ, [UR8+0x8], UR4 ;  /* 0x00000804083f75b2 */ /* 0x0000e20008000100 */
[----:B------:R0:W4:Y:S01]  /*0290*/  SYNCS.EXCH.64 URZ, [UR8+0x48], UR6 ;  /* 0x00004806083f75b2 */ /* 0x0001220008000100 */
[----:B------:R0:W0:Y:S01]  /*02a0*/  SYNCS.EXCH.64 URZ, [UR8+0x10], UR4 ;  /* 0x00001004083f75b2 */ /* 0x0000220008000100 */
        /* <DEDUP_REMOVED lines=11> */
[----:B------:R-:W-:Y:S01]  /*0360*/  NOP ;  /* 0x0000000000007918 */ /* 0x000fe20000000000 */
.L_x_3:
[----:B0-----:R-:W-:Y:S05]  /*0370*/  BSYNC B0 ;  /* 0x0000000000007941 */ /* 0x001fea0003800000 */
.L_x_2:
[----:B------:R-:W0:Y:S01]  /*0380*/  SHFL.IDX PT, R0, R0, RZ, 0x1f ;  /* 0x00001fff00007589 */ /* 0x000e2200000e0000 */
[----:B------:R-:W5:Y:S01]  /*0390*/  LDC R2, c[0x0][0x65c] ;  /* 0x00019700ff027b82 */ /* 0x000f620000000800 */
[----:B------:R-:W-:Y:S02]  /*03a0*/  ELECT P0, URZ, PT ;  /* 0x00000000003f782f */ /* 0x000fe40003800000 */
[----:B------:R-:W-:Y:S01]  /*03b0*/  SHF.R.S32.HI R6, RZ, 0x1f, R3 ;  /* 0x0000001fff067819 */ /* 0x000fe20000011403 */
[----:B------:R-:W1:Y:S01]  /*03c0*/  S2R R4, SR_CTAID.Y ;  /* 0x0000000000047919 */ /* 0x000e620000002600 */
[----:B------:R-:W-:Y:S01]  /*03d0*/  UMOV UR4, 0x20 ;  /* 0x0000002000047882 */ /* 0x000fe20000000000 */
[C---:B------:R-:W-:Y:S01]  /*03e0*/  ISETP.NE.AND P2, PT, R5.reuse, RZ, PT ;  /* 0x000000ff0500720c */ /* 0x040fe20003f45270 */
[----:B------:R-:W-:Y:S01]  /*03f0*/  VIADD R10, R5, 0xffffffff ;  /* 0xffffffff050a7836 */ /* 0x000fe20000000000 */
[----:B------:R-:W-:Y:S01]  /*0400*/  LEA.HI R6, R6, R3, RZ, 0x2 ;  /* 0x0000000306067211 */ /* 0x000fe200078f10ff */
[----:B------:R-:W-:Y:S01]  /*0410*/  NOP ;  /* 0x0000000000007918 */ /* 0x000fe20000000000 */
[----:B------:R-:W-:-:S02]  /*0420*/  NOP ;  /* 0x0000000000007918 */ /* 0x000fc40000000000 */
[----:B------:R-:W-:Y:S02]  /*0430*/  ISETP.GE.U32.AND P1, PT, R10, 0x2, PT ;  /* 0x000000020a00780c */ /* 0x000fe40003f26070 */
[----:B0-----:R-:W-:Y:S02]  /*0440*/  ISETP.NE.OR P0, PT, R0, RZ, !P0 ;  /* 0x000000ff0000720c */ /* 0x001fe40004705670 */
[----:B-----5:R-:W-:Y:S02]  /*0450*/  ISETP.NE.AND P3, PT, R2, 0x1, PT ;  /* 0x000000010200780c */ /* 0x020fe40003f65270 */
[----:B------:R-:W0:Y:S01]  /*0460*/  S2R R2, SR_CTAID.X ;  /* 0x0000000000027919 */ /* 0x000e220000002500 */
[----:B------:R-:W-:-:S05]  /*0470*/  LOP3.LUT R0, R6, 0xfffffffc, RZ, 0xc0, !PT ;  /* 0xfffffffc06007812 */ /* 0x000fca00078ec0ff */
[----:B------:R-:W-:Y:S01]  /*0480*/  IMAD.IADD R0, R3, 0x1, -R0 ;  /* 0x0000000103007824 */ /* 0x000fe200078e0a00 */
[----:B------:R-:W-:Y:S02]  /*0490*/  MOV R3, RZ ;  /* 0x000000ff00037202 */ /* 0x000fe40000000f00 */
[----:B------:R-:W-:Y:S01]  /*04a0*/  VOTEU.ALL UP0, P0 ;  /* 0x00000000003f7886 */ /* 0x000fe20000000000 */
[----:B------:R-:W-:Y:S01]  /*04b0*/  VOTEU.ALL UP1, P0 ;  /* 0x00000000003f7886 */ /* 0x000fe20000020000 */
[----:B------:R-:W0:Y:S01]  /*04c0*/  @P3 LDC R9, c[0x0][0x10] ;  /* 0x00000400ff093b82 */ /* 0x000e220000000800 */
[----:B-1----:R-:W-:Y:S02]  /*04d0*/  @P3 IMAD.MOV.U32 R6, RZ, RZ, R4 ;  /* 0x000000ffff063224 */ /* 0x002fe400078e0004 */
[----:B------:R-:W-:Y:S01]  /*04e0*/  @!UP0 UMOV UR6, 0x400 ;  /* 0x0000040000068882 */ /* 0x000fe20000000000 */
[----:B------:R-:W-:-:S04]  /*04f0*/  @!UP0 UIADD3 UR4, -UR4, 0x100000, URZ ;  /* 0x0010000004048890 */ /* 0x000fc8000fffe13f */
[----:B------:R-:W-:Y:S02]  /*0500*/  @!UP0 USHF.L.U32 UR5, UR4, 0xb, URZ ;  /* 0x0000000b04058899 */ /* 0x000fe4000800063f */
[----:B------:R-:W-:Y:S01]  /*0510*/  @!UP0 USHF.L.U32 UR4, UR4, 0x1, URZ ;  /* 0x0000000104048899 */ /* 0x000fe2000800063f */
[----:B------:R-:W-:Y:S01]  /*0520*/  @P3 IMAD.MOV.U32 R7, RZ, RZ, RZ ;  /* 0x000000ffff073224 */ /* 0x000fe200078e00ff */
[----:B------:R-:W1:Y:S08]  /*0530*/  @!UP0 S2UR UR7, SR_CgaCtaId ;  /* 0x00000000000789c3 */ /* 0x000e700000008800 */
[----:B------:R-:W5:Y:S01]  /*0540*/  @!P3 LDC R11, c[0x0][0xc] ;  /* 0x00000300ff0bbb82 */ /* 0x000f620000000800 */
[----:B0-----:R-:W-:-:S04]  /*0550*/  @P3 IMAD.WIDE.U32 R8, R2, R9, R6 ;  /* 0x0000000902083225 */ /* 0x001fc800078e0006 */
[----:B------:R-:W-:Y:S01]  /*0560*/  @P3 IMAD.MOV.U32 R12, RZ, RZ, R8 ;  /* 0x000000ffff0c3224 */ /* 0x000fe200078e0008 */
[----:B-1----:R-:W-:Y:S01]  /*0570*/  @!UP0 ULEA UR6, UR7, UR6, 0x18 ;  /* 0x0000000607068291 */ /* 0x002fe2000f8ec03f */
[----:B------:R-:W-:Y:S01]  /*0580*/  VOTEU.ALL UP0, P0 ;  /* 0x00000000003f7886 */ /* 0x000fe20000000000 */
[----:B------:R-:W-:-:S04]  /*0590*/  ISETP.NE.AND P0, PT, R0, 0x3, PT ;  /* 0x000000030000780c */ /* 0x000fc80003f05270 */
[----:B------:R-:W-:Y:S01]  /*05a0*/  ISETP.EQ.OR P0, PT, R0, RZ, !P0 ;  /* 0x000000ff0000720c */ /* 0x000fe20004702670 */
[----:B-----5:R-:W-:-:S03]  /*05b0*/  @!P3 IMAD.WIDE.U32 R6, R11, R4, R2 ;  /* 0x000000040b06b225 */ /* 0x020fc600078e0002 */
[----:B------:R-:W-:Y:S01]  /*05c0*/  ISETP.EQ.AND P0, PT, R5, RZ, P0 ;  /* 0x000000ff0500720c */ /* 0x000fe20000702270 */
[----:B------:R-:W-:Y:S01]  /*05d0*/  @P3 IMAD.MOV.U32 R5, RZ, RZ, RZ ;  /* 0x000000ffff053224 */ /* 0x000fe200078e00ff */
[----:B------:R-:W0:Y:S02]  /*05e0*/  FENCE.VIEW.ASYNC.S ;  /* 0x00000000000073c6 */ /* 0x000e240000000000 */
[----:B0-----:R0:W2:Y:S01]  /*05f0*/  @!UP0 SYNCS.EXCH.64 URZ, [UR6+0x90], UR4 ;  /* 0x00009004063f85b2 */ /* 0x0010a20008000100 */
[----:B------:R-:W-:Y:S02]  /*0600*/  @!P3 IMAD.MOV.U32 R12, RZ, RZ, R6 ;  /* 0x000000ffff0cb224 */ /* 0x000fe400078e0006 */
[----:B------:R-:W-:Y:S01]  /*0610*/  @P3 IMAD.IADD R18, R9, 0x1, R5 ;  /* 0x0000000109123824 */ /* 0x000fe200078e0205 */
[----:B------:R-:W-:Y:S01]  /*0620*/  SEL R5, RZ, 0x1, !P0 ;  /* 0x00000001ff057807 */ /* 0x000fe20004000000 */
[----:B------:R-:W-:Y:S01]  /*0630*/  @!P3 IMAD.MOV.U32 R18, RZ, RZ, R7 ;  /* 0x000000ffff12b224 */ /* 0x000fe200078e0007 */
[----:B------:R0:W-:Y:S02]  /*0640*/  STL [R1+0xa8], R12 ;  /* 0x0000a80c01007387 */ /* 0x0001e40000100800 */
[----:B------:R-:W-:-:S02]  /*0650*/  SEL R5, R5, 0x2, P1 ;  /* 0x0000000205057807 */ /* 0x000fc40000800000 */
[----:B------:R0:W-:Y:S04]  /*0660*/  STL [R1+0xa4], R18 ;  /* 0x0000a41201007387 */ /* 0x0001e80000100800 */
[----:B------:R0:W-:Y:S01]  /*0670*/  STL [R1+0xa0], R5 ;  /* 0x0000a00501007387 */ /* 0x0001e20000100800 */
[----:B------:R0:W2:Y:S01]  /*0680*/  @!UP1 SYNCS.EXCH.64 URZ, [UR6+0x98], UR4 ;  /* 0x00009804063f95b2 */ /* 0x0000a20008000100 */
[----:B------:R-:W-:Y:S01]  /*0690*/  NOP ;  /* 0x0000000000007918 */ /* 0x000fe20000000000 */
[----:B--234-:R-:W-:Y:S06]  /*06a0*/  BAR.SYNC.DEFER_BLOCKING 0x0 ;  /* 0x0000000000007b1d */ /* 0x01cfec0000010000 */
[----:B------:R-:W-:Y:S05]  /*06b0*/  @!P2 BRA `(.L_x_4) ;  /* 0x000001400084a947 */ /* 0x000fea0003800000 */
[----:B------:R-:W-:-:S13]  /*06c0*/  ISETP.GT.U32.AND P0, PT, R10, 0x1, PT ;  /* 0x000000010a00780c */ /* 0x000fda0003f04070 */
[----:B0-----:R-:W-:Y:S05]  /*06d0*/  @P0 EXIT ;  /* 0x000000000000094d */ /* 0x001fea0003800000 */
[----:B------:R-:W-:Y:S01]  /*06e0*/  IMAD.MOV.U32 R5, RZ, RZ, -0x1 ;  /* 0xffffffffff057424 */ /* 0x000fe200078e00ff */
[----:B------:R-:W-:Y:S01]  /*06f0*/  ULDC.64 UR4, c[0x0][0x650] ;  /* 0x0001940000047ab9 */ /* 0x000fe20000000a00 */
[----:B------:R-:W-:Y:S01]  /*0700*/  PRMT R0, RZ, 0x7610, R0 ;  /* 0x00007610ff007816 */ /* 0x000fe20000000000 */
[----:B------:R-:W-:Y:S01]  /*0710*/  IMAD.MOV.U32 R22, RZ, RZ, -0x1 ;  /* 0xffffffffff167424 */ /* 0x000fe200078e00ff */
[----:B------:R-:W-:Y:S01]  /*0720*/  ISETP.GE.U32.AND P0, PT, R12, UR4, PT ;  /* 0x000000040c007c0c */ /* 0x000fe2000bf06070 */
[----:B------:R0:W-:Y:S01]  /*0730*/  STL [R1+0xb4], R5 ;  /* 0x0000b40501007387 */ /* 0x0001e20000100800 */
[----:B------:R-:W-:Y:S02]  /*0740*/  MOV R23, 0xffffffff ;  /* 0xffffffff00177802 */ /* 0x000fe40000000f00 */
[----:B------:R-:W-:-:S13]  /*0750*/  ISETP.GE.U32.AND.EX P0, PT, R18, UR5, PT, P0 ;  /* 0x0000000512007c0c */ /* 0x000fda000bf06100 */
[----:B0-----:R-:W-:Y:S05]  /*0760*/  @P0 BRA `(.L_x_5) ;  /* 0x0000000400640947 */ /* 0x001fea0003800000 */
[----:B------:R-:W0:Y:S01]  /*0770*/  LDC.64 R14, c[0x0][0x628] ;  /* 0x00018a00ff0e7b82 */ /* 0x000e220000000a00 */
[----:B------:R-:W-:Y:S02]  /*0780*/  IMAD.MOV.U32 R6, RZ, RZ, R12 ;  /* 0x000000ffff067224 */ /* 0x000fe400078e000c */
[----:B------:R-:W-:-:S05]  /*0790*/  IMAD.MOV.U32 R7, RZ, RZ, R18 ;  /* 0x000000ffff077224 */ /* 0x000fca00078e0012 */
[----:B------:R-:W1:Y:S08]  /*07a0*/  LDC R0, c[0x0][0x630] ;  /* 0x00018c00ff007b82 */ /* 0x000e700000000800 */
[----:B------:R-:W2:Y:S01]  /*07b0*/  LDC.64 R16, c[0x0][0x620] ;  /* 0x00018800ff107b82 */ /* 0x000ea20000000a00 */
[----:B0-----:R-:W-:-:S04]  /*07c0*/  ISETP.NE.U32.AND P0, PT, R14, RZ, PT ;  /* 0x000000ff0e00720c */ /* 0x001fc80003f05070 */
[----:B------:R-:W-:-:S13]  /*07d0*/  ISETP.NE.AND.EX P0, PT, R15, RZ, PT, P0 ;  /* 0x000000ff0f00720c */ /* 0x000fda0003f05300 */
[----:B-12---:R-:W-:Y:S05]  /*07e0*/  @!P0 BRA `(.L_x_6) ;  /* 0x0000000000288947 */ /* 0x006fea0003800000 */
[----:B------:R-:W0:Y:S02]  /*07f0*/  LDC R5, c[0x0][0x634] ;  /* 0x00018d00ff057b82 */ /* 0x000e240000000800 */
[----:B0-----:R-:W-:-:S05]  /*0800*/  IADD3 R5, P0, R12, R5, RZ ;  /* 0x000000050c057210 */ /* 0x001fca0007f1e0ff */
[----:B------:R-:W-:-:S04]  /*0810*/  IMAD.X R13, RZ, RZ, R18, P0 ;  /* 0x000000ffff0d7224 */ /* 0x000fc800000e0612 */
[----:B------:R-:W-:-:S04]  /*0820*/  IMAD.WIDE.U32 R6, R13, R14, RZ ;  /* 0x0000000e0d067225 */ /* 0x000fc800078e00ff */
[----:B------:R-:W-:-:S04]  /*0830*/  IMAD.WIDE.U32 R8, P0, R5, R15, R6 ;  /* 0x0000000f05087225 */ /* 0x000fc80007800006 */
[----:B------:R-:W-:Y:S01]  /*0840*/  IMAD.WIDE.U32 R6, R5, R14, RZ ;  /* 0x0000000e05067225 */ /* 0x000fe200078e00ff */
[----:B------:R-:W-:-:S03]  /*0850*/  IADD3.X R11, RZ, RZ, RZ, P0, !PT ;  /* 0x000000ffff0b7210 */ /* 0x000fc600007fe4ff */
[----:B------:R-:W-:Y:S01]  /*0860*/  IMAD.MOV.U32 R10, RZ, RZ, R9 ;  /* 0x000000ffff0a7224 */ /* 0x000fe200078e0009 */
[----:B------:R-:W-:-:S05]  /*0870*/  IADD3 RZ, P0, R7, R8, RZ ;  /* 0x0000000807ff7210 */ /* 0x000fca0007f1e0ff */
[----:B------:R-:W-:-:S08]  /*0880*/  IMAD.WIDE.U32.X R6, R13, R15, R10, P0 ;  /* 0x0000000f0d067225 */ /* 0x000fd000000e040a */
.L_x_6:
[-CC-:B------:R-:W-:Y:S01]  /*0890*/  SHF.R.U64 R22, R6, R0.reuse, R7.reuse ;  /* 0x0000000006167219 */ /* 0x180fe20000001207 */
[----:B------:R-:W0:Y:S01]  /*08a0*/  LDC R10, c[0x0][0x618] ;  /* 0x00018600ff0a7b82 */ /* 0x000e220000000800 */
[----:B------:R-:W-:Y:S01]  /*08b0*/  SHF.R.U32.HI R3, RZ, R0, R7 ;  /* 0x00000000ff037219 */ /* 0x000fe20000011607 */
[----:B------:R-:W-:Y:S01]  /*08c0*/  IMAD.MOV.U32 R7, RZ, RZ, R18 ;  /* 0x000000ffff077224 */ /* 0x000fe200078e0012 */
[----:B------:R-:W-:Y:S01]  /*08d0*/  IADD3 R5, P0, RZ, -R22, RZ ;  /* 0x80000016ff057210 */ /* 0x000fe20007f1e0ff */
[----:B------:R-:W-:Y:S01]  /*08e0*/  ULDC UR4, c[0x0][0x150] ;  /* 0x0000540000047ab9 */ /* 0x000fe20000000800 */
[----:B------:R-:W-:Y:S01]  /*08f0*/  I2FP.F32.U32 R0, R2 ;  /* 0x0000000200007245 */ /* 0x000fe20000201000 */
[----:B------:R-:W-:Y:S02]  /*0900*/  IMAD.MOV.U32 R6, RZ, RZ, R12 ;  /* 0x000000ffff067224 */ /* 0x000fe400078e000c */
[----:B------:R-:W1:Y:S01]  /*0910*/  LDC.64 R18, c[0x0][0x640] ;  /* 0x00019000ff127b82 */ /* 0x000e620000000a00 */
[----:B------:R-:W-:-:S02]  /*0920*/  IMAD.X R9, RZ, RZ, ~R3, P0 ;  /* 0x000000ffff097224 */ /* 0x000fc400000e0e03 */
[----:B------:R-:W-:Y:S01]  /*0930*/  FMUL R0, R0, UR4 ;  /* 0x0000000400007c20 */ /* 0x000fe20008400000 */
[----:B------:R-:W-:Y:S01]  /*0940*/  IMAD.WIDE.U32 R6, R5, R16, R6 ;  /* 0x0000001005067225 */ /* 0x000fe200078e0006 */
[----:B------:R-:W-:-:S03]  /*0950*/  ULDC UR4, c[0x0][0x154] ;  /* 0x0000550000047ab9 */ /* 0x000fc60000000800 */
[----:B------:R-:W-:Y:S01]  /*0960*/  IMAD R8, R9, R16, RZ ;  /* 0x0000001009087224 */ /* 0x000fe200078e02ff */
[----:B------:R-:W2:Y:S01]  /*0970*/  LDC R3, c[0x0][0x144] ;  /* 0x00005100ff037b82 */ /* 0x000ea20000000800 */
[----:B------:R-:W3:Y:S01]  /*0980*/  F2I.U32.TRUNC.NTZ R0, R0 ;  /* 0x0000000000007305 */ /* 0x000ee2000020f000 */
[----:B------:R-:W-:Y:S02]  /*0990*/  IMAD.MOV.U32 R9, RZ, RZ, -0x1 ;  /* 0xffffffffff097424 */ /* 0x000fe400078e00ff */
[----:B------:R-:W-:-:S04]  /*09a0*/  IMAD R5, R5, R17, R8 ;  /* 0x0000001105057224 */ /* 0x000fc800078e0208 */
[----:B------:R-:W4:Y:S01]  /*09b0*/  LDC R14, c[0x0][0x608] ;  /* 0x00018200ff0e7b82 */ /* 0x000f220000000800 */
[----:B------:R-:W-:Y:S01]  /*09c0*/  IMAD.IADD R7, R7, 0x1, R5 ;  /* 0x0000000107077824 */ /* 0x000fe200078e0205 */
[----:B------:R-:W-:-:S04]  /*09d0*/  I2FP.F32.U32 R5, R4 ;  /* 0x0000000400057245 */ /* 0x000fc80000201000 */
[-CC-:B0-----:R-:W-:Y:S02]  /*09e0*/  SHF.R.U64 R12, R6, R10.reuse, R7.reuse ;  /* 0x0000000a060c7219 */ /* 0x181fe40000001207 */
[----:B------:R-:W0:Y:S01]  /*09f0*/  LDC R8, c[0x0][0x658] ;  /* 0x00019600ff087b82 */ /* 0x000e220000000800 */
[----:B-1----:R-:W-:Y:S02]  /*0a00*/  ISETP.NE.U32.AND P0, PT, R18, RZ, PT ;  /* 0x000000ff1200720c */ /* 0x002fe40003f05070 */
[----:B---3--:R-:W-:Y:S02]  /*0a10*/  IADD3 R6, -R0, RZ, RZ ;  /* 0x000000ff00067210 */ /* 0x008fe40007ffe1ff */
[----:B------:R-:W-:Y:S02]  /*0a20*/  ISETP.NE.AND.EX P0, PT, R19, RZ, PT, P0 ;  /* 0x000000ff1300720c */ /* 0x000fe40003f05300 */
[----:B------:R-:W-:Y:S01]  /*0a30*/  SHF.R.U32.HI R7, RZ, R10, R7 ;  /* 0x0000000aff077219 */ /* 0x000fe20000011607 */
[----:B------:R-:W1:Y:S01]  /*0a40*/  LDC R13, c[0x0][0x148] ;  /* 0x00005200ff0d7b82 */ /* 0x000e620000000800 */
[----:B--2---:R-:W-:-:S02]  /*0a50*/  IMAD R0, R3, R6, R2 ;  /* 0x0000000603007224 */ /* 0x004fc400078e0202 */
[----:B------:R-:W-:-:S04]  /*0a60*/  FMUL R3, R5, UR4 ;  /* 0x0000000405037c20 */ /* 0x000fc80008400000 */
[----:B------:R2:W3:Y:S01]  /*0a70*/  F2I.U32.TRUNC.NTZ R11, R3 ;  /* 0x00000003000b7305 */ /* 0x0004e2000020f000 */
[----:B------:R-:W1:Y:S01]  /*0a80*/  LDC R17, c[0x0][0x600] ;  /* 0x00018000ff117b82 */ /* 0x000e620000000800 */
[-CC-:B----4-:R-:W-:Y:S02]  /*0a90*/  SHF.R.U64 R25, R12, R14.reuse, R7.reuse ;  /* 0x0000000e0c197219 */ /* 0x190fe40000001207 */
[----:B------:R-:W-:Y:S01]  /*0aa0*/  SHF.R.U32.HI R5, RZ, R14, R7 ;  /* 0x0000000eff057219 */ /* 0x000fe20000011607 */
[----:B------:R-:W-:-:S04]  /*0ab0*/  IMAD.MOV.U32 R7, RZ, RZ, 0x1 ;  /* 0x00000001ff077424 */ /* 0x000fc800078e00ff */
[----:B------:R-:W4:Y:S01]  /*0ac0*/  LDC R16, c[0x0][0x648] ;  /* 0x00019200ff107b82 */ /* 0x000f220000000800 */
[-C--:B0-----:R-:W-:Y:S02]  /*0ad0*/  SHF.L.U32 R2, R9, R8.reuse, RZ ;  /* 0x0000000809027219 */ /* 0x081fe400000006ff */
[-CC-:B------:R-:W-:Y:S02]  /*0ae0*/  SHF.R.U64 R14, R25, R8.reuse, R5.reuse ;  /* 0x00000008190e7219 */ /* 0x180fe40000001205 */
[----:B------:R-:W-:Y:S02]  /*0af0*/  SHF.R.U32.HI R15, RZ, R8, R5 ;  /* 0x00000008ff0f7219 */ /* 0x000fe40000011605 */
[----:B------:R-:W-:Y:S01]  /*0b00*/  LOP3.LUT R10, RZ, R2, RZ, 0x33, !PT ;  /* 0x00000002ff0a7212 */ /* 0x000fe200078e33ff */
[----:B------:R-:W0:Y:S01]  /*0b10*/  LDC R21, c[0x0][0x638] ;  /* 0x00018e00ff157b82 */ /* 0x000e220000000800 */
[----:B------:R-:W-:Y:S01]  /*0b20*/  SHF.L.U32 R5, R7, R8, RZ ;  /* 0x0000000807057219 */ /* 0x000fe200000006ff */
[----:B------:R-:W-:-:S02]  /*0b30*/  IMAD.MOV.U32 R2, RZ, RZ, R14 ;  /* 0x000000ffff027224 */ /* 0x000fc400078e000e */
[----:B--2---:R-:W-:-:S04]  /*0b40*/  IMAD.MOV.U32 R3, RZ, RZ, R15 ;  /* 0x000000ffff037224 */ /* 0x004fc800078e000f */
[----:B------:R-:W2:Y:S01]  /*0b50*/  LDC R23, c[0x0][0x610] ;  /* 0x00018400ff177b82 */ /* 0x000ea20000000800 */
[----:B---3--:R-:W-:Y:S05]  /*0b60*/  @!P0 BRA `(.L_x_7) ;  /* 0x0000000000288947 */ /* 0x008fea0003800000 */
[----:B------:R-:W3:Y:S02]  /*0b70*/  LDC R9, c[0x0][0x64c] ;  /* 0x00019300ff097b82 */ /* 0x000ee40000000800 */
[----:B---3--:R-:W-:-:S05]  /*0b80*/  IADD3 R9, P0, R14, R9, RZ ;  /* 0x000000090e097210 */ /* 0x008fca0007f1e0ff */
        /* <DEDUP_REMOVED lines=8> */
.L_x_7:
[----:B----4-:R-:W-:Y:S01]  /*0c10*/  SHF.R.U64 R2, R2, R16, R3 ;  /* 0x0000001002027219 */ /* 0x010fe20000001203 */
[----:B-1----:R-:W-:Y:S01]  /*0c20*/  VIADD R3, R17, 0xffffffff ;  /* 0xffffffff11037836 */ /* 0x002fe20000000000 */
[----:B------:R-:W-:Y:S01]  /*0c30*/  LOP3.LUT R10, R25, R10, RZ, 0xc0, !PT ;  /* 0x0000000a190a7212 */ /* 0x000fe200078ec0ff */
[----:B------:R-:W-:Y:S02]  /*0c40*/  IMAD.MOV R11, RZ, RZ, -R11 ;  /* 0x000000ffff0b7224 */ /* 0x000fe400078e0a0b */
[----:B------:R-:W-:Y:S01]  /*0c50*/  IMAD.MOV R6, RZ, RZ, -R2 ;  /* 0x000000ffff067224 */ /* 0x000fe200078e0a02 */
[----:B------:R-:W-:Y:S01]  /*0c60*/  LOP3.LUT R3, R12, R3, RZ, 0xc0, !PT ;  /* 0x000000030c037212 */ /* 0x000fe200078ec0ff */
[----:B------:R-:W-:Y:S02]  /*0c70*/  IMAD R5, R5, R2, R10 ;  /* 0x0000000205057224 */ /* 0x000fe400078e020a */
[----:B------:R-:W-:Y:S02]  /*0c80*/  @P3 IMAD R0, R13, R11, R4 ;  /* 0x0000000b0d003224 */ /* 0x000fe400078e0204 */
[----:B0-----:R-:W-:-:S02]  /*0c90*/  IMAD R2, R6, R21, R14 ;  /* 0x0000001506027224 */ /* 0x001fc400078e020e */
[----:B--2---:R-:W-:Y:S02]  /*0ca0*/  IMAD R23, R5, R23, R0 ;  /* 0x0000001705177224 */ /* 0x004fe400078e0200 */
[----:B------:R-:W-:Y:S02]  /*0cb0*/  IMAD R2, R2, R17, R3 ;  /* 0x0000001102027224 */ /* 0x000fe400078e0203 */
[----:B------:R-:W-:-:S03]  /*0cc0*/  IMAD.MOV.U32 R0, RZ, RZ, 0x1 ;  /* 0x00000001ff007424 */ /* 0x000fc600078e00ff */
[----:B------:R-:W-:Y:S02]  /*0cd0*/  SEL R3, R2, R23, !P3 ;  /* 0x0000001702037207 */ /* 0x000fe40005800000 */
[----:B------:R-:W-:-:S03]  /*0ce0*/  SEL R23, R23, R2, !P3 ;  /* 0x0000000217177207 */ /* 0x000fc60005800000 */
[----:B------:R0:W-:Y:S04]  /*0cf0*/  STL [R1+0xb4], R3 ;  /* 0x0000b40301007387 */ /* 0x0001e80000100800 */
.L_x_5:
[----:B------:R-:W-:-:S08]  /*0d00*/  NOP ;  /* 0x0000000000007918 */ /* 0x000fd00000000000 */
[----:B------:R-:W1:Y:S02]  /*0d10*/  USETMAXREG.TRY_ALLOC.CTAPOOL UP0, 0xe8 ;  /* 0x000000e8000079c8 */ /* 0x000e640008000600 */
[----:B-1----:R-:W-:-:S13]  /*0d20*/  PLOP3.LUT P0, PT, PT, PT, UP0, 0x80, 0x0 ;  /* 0x000000000000781c */ /* 0x002fda0003f0f008 */
[----:B------:R-:W-:Y:S05]  /*0d30*/  @!P0 BRA `(.L_x_5) ;  /* 0xfffffffc00f08947 */ /* 0x000fea000383ffff */
[----:B------:R-:W-:Y:S02]  /*0d40*/  ULDC.64 UR4, c[0x0][0x598] ;  /* 0x0001660000047ab9 */ /* 0x000fe40000000a00 */
[----:B------:R-:W-:-:S04]  /*0d50*/  ISETP.NE.U32.AND P0, PT, RZ, UR4, PT ;  /* 0x00000004ff007c0c */ /* 0x000fc8000bf05070 */
[----:B------:R-:W-:-:S13]  /*0d60*/  ISETP.NE.AND.EX P0, PT, RZ, UR5, PT, P0 ;  /* 0x00000005ff007c0c */ /* 0x000fda000bf05300 */
[----:B------:R-:W-:Y:S05]  /*0d70*/  @!P0 BRA `(.L_x_8) ;  /* 0x0000000000248947 */ /* 0x000fea0003800000 */
[----:B0-----:R-:W0:Y:S01]  /*0d80*/  LDC.64 R2, c[0x0][0x598] ;  /* 0x00016600ff027b82 */ /* 0x001e220000000a00 */
[----:B------:R-:W-:Y:S02]  /*0d90*/  ULDC.64 UR4, c[0x0][0x208] ;  /* 0x0000820000047ab9 */ /* 0x000fe40000000a00 */
[----:B0-----:R-:W2:Y:S02]  /*0da0*/  LDG.E.64 R2, desc[UR4][R2.64] ;  /* 0x0000000402027981 */ /* 0x001ea4000c1e1b00 */
[----:B--2---:R-:W-:-:S04]  /*0db0*/  ISETP.NE.U32.AND P0, PT, R2, RZ, PT ;  /* 0x000000ff0200720c */ /* 0x004fc80003f05070 */
[----:B------:R-:W-:-:S13]  /*0dc0*/  ISETP.NE.AND.EX P0, PT, R3, RZ, PT, P0 ;  /* 0x000000ff0300720c */ /* 0x000fda0003f05300 */
[----:B------:R-:W-:Y:S05]  /*0dd0*/  @!P0 BRA `(.L_x_8) ;  /* 0x00000000000c8947 */ /* 0x000fea0003800000 */
[----:B------:R-:W-:Y:S02]  /*0de0*/  ULDC.64 UR4, c[0x0][0x208] ;  /* 0x0000820000047ab9 */ /* 0x000fe40000000a00 */
[----:B------:R0:W5:Y:S01]  /*0df0*/  LD.E R17, desc[UR4][R2.64] ;  /* 0x0000000402117980 */ /* 0x000162000c101900 */
[----:B------:R-:W-:Y:S05]  /*0e00*/  BRA `(.L_x_9) ;  /* 0x0000000000287947 */ /* 0x000fea0003800000 */
.L_x_8:
[----:B------:R-:W-:Y:S02]  /*0e10*/  ULDC.64 UR4, c[0x0][0x588] ;  /* 0x0001620000047ab9 */ /* 0x000fe40000000a00 */
[----:B------:R-:W-:-:S04]  /*0e20*/  ISETP.NE.U32.AND P0, PT, RZ, UR4, PT ;  /* 0x00000004ff007c0c */ /* 0x000fc8000bf05070 */
[----:B------:R-:W-:-:S13]  /*0e30*/  ISETP.NE.AND.EX P0, PT, RZ, UR5, PT, P0 ;  /* 0x00000005ff007c0c */ /* 0x000fda000bf05300 */
[----:B------:R-:W-:Y:S05]  /*0e40*/  @!P0 BRA `(.L_x_10) ;  /* 0x0000000000108947 */ /* 0x000fea0003800000 */
[----:B0-----:R-:W0:Y:S01]  /*0e50*/  LDC.64 R2, c[0x0][0x588] ;  /* 0x00016200ff027b82 */ /* 0x001e220000000a00 */
[----:B------:R-:W-:Y:S02]  /*0e60*/  ULDC.64 UR4, c[0x0][0x208] ;  /* 0x0000820000047ab9 */ /* 0x000fe40000000a00 */
[----:B0-----:R1:W5:Y:S01]  /*0e70*/  LDG.E R17, desc[UR4][R2.64] ;  /* 0x0000000402117981 */ /* 0x001362000c1e1900 */
[----:B------:R-:W-:Y:S05]  /*0e80*/  BRA `(.L_x_9) ;  /* 0x0000000000087947 */ /* 0x000fea0003800000 */
.L_x_10:
[----:B------:R-:W-:Y:S02]  /*0e90*/  ULDC UR4, c[0x0][0x580] ;  /* 0x0001600000047ab9 */ /* 0x000fe40000000800 */
[----:B------:R-:W-:-:S07]  /*0ea0*/  MOV R17, UR4 ;  /* 0x0000000400117c02 */ /* 0x000fce0008000f00 */
.L_x_9:
[----:B------:R-:W-:Y:S02]  /*0eb0*/  ULDC.64 UR4, c[0x0][0x5a0] ;  /* 0x0001680000047ab9 */ /* 0x000fe40000000a00 */
[----:B------:R-:W-:-:S04]  /*0ec0*/  ISETP.NE.U32.AND P0, PT, RZ, UR4, PT ;  /* 0x00000004ff007c0c */ /* 0x000fc8000bf05070 */
[----:B------:R-:W-:-:S13]  /*0ed0*/  ISETP.NE.AND.EX P0, PT, RZ, UR5, PT, P0 ;  /* 0x00000005ff007c0c */ /* 0x000fda000bf05300 */
[----:B------:R-:W-:Y:S05]  /*0ee0*/  @!P0 BRA `(.L_x_11) ;  /* 0x0000000000248947 */ /* 0x000fea0003800000 */
[----:B01----:R-:W0:Y:S01]  /*0ef0*/  LDC.64 R2, c[0x0][0x5a0] ;  /* 0x00016800ff027b82 */ /* 0x003e220000000a00 */
        /* <DEDUP_REMOVED lines=8> */
.L_x_11:
[----:B------:R-:W-:Y:S02]  /*0f80*/  ULDC.64 UR4, c[0x0][0x590] ;  /* 0x0001640000047ab9 */ /* 0x000fe40000000a00 */
[----:B------:R-:W-:-:S04]  /*0f90*/  ISETP.NE.U32.AND P0, PT, RZ, UR4, PT ;  /* 0x00000004ff007c0c */ /* 0x000fc8000bf05070 */
[----:B------:R-:W-:-:S13]  /*0fa0*/  ISETP.NE.AND.EX P0, PT, RZ, UR5, PT, P0 ;  /* 0x00000005ff007c0c */ /* 0x000fda000bf05300 */
[----:B------:R-:W-:Y:S05]  /*0fb0*/  @!P0 BRA `(.L_x_13) ;  /* 0x0000000000108947 */ /* 0x000fea0003800000 */
[----:B------:R-:W2:Y:S01]  /*0fc0*/  LDC.64 R18, c[0x0][0x590] ;  /* 0x00016400ff127b82 */ /* 0x000ea20000000a00 */
[----:B------:R-:W-:Y:S02]  /*0fd0*/  ULDC.64 UR4, c[0x0][0x208] ;  /* 0x0000820000047ab9 */ /* 0x000fe40000000a00 */
[----:B--2---:R2:W5:Y:S01]  /*0fe0*/  LDG.E R18, desc[UR4][R18.64] ;  /* 0x0000000412127981 */ /* 0x004562000c1e1900 */
[----:B------:R-:W-:Y:S05]  /*0ff0*/  BRA `(.L_x_12) ;  /* 0x0000000000087947 */ /* 0x000fea0003800000 */
.L_x_13:
[----:B------:R-:W-:Y:S02]  /*1000*/  ULDC UR4, c[0x0][0x584] ;  /* 0x0001610000047ab9 */ /* 0x000fe40000000800 */
[----:B------:R-:W-:-:S07]  /*1010*/  IMAD.U32 R18, RZ, RZ, UR4 ;  /* 0x00000004ff127e24 */ /* 0x000fce000f8e00ff */
.L_x_12:
[----:B------:R-:W-:-:S13]  /*1020*/  LOP3.LUT P0, RZ, R0, 0xff, RZ, 0xc0, !PT ;  /* 0x000000ff00ff7812 */ /* 0x000fda000780c0ff */
[----:B------:R-:W-:Y:S05]  /*1030*/  @!P0 EXIT ;  /* 0x000000000000894d */ /* 0x000fea0003800000 */
[----:B------:R-:W-:Y:S02]  /*1040*/  ULDC UR4, c[0x0][0x28c] ;  /* 0x0000a30000047ab9 */ /* 0x000fe40000000800 */
[----:B------:R-:W-:-:S04]  /*1050*/  UIADD3 UR4, UR4, 0x3f, URZ ;  /* 0x0000003f04047890 */ /* 0x000fc8000fffe03f */
[----:B------:R-:W-:-:S04]  /*1060*/  USHF.R.S32.HI UR5, URZ, 0x1f, UR4 ;  /* 0x0000001f3f057899 */ /* 0x000fc80008011404 */
[----:B------:R-:W-:-:S03]  /*1070*/  ULEA.HI UR5, UR5, UR4, URZ, 0x6 ;  /* 0x0000000405057291 */ /* 0x000fc6000f8f303f */
[----:B------:R-:W-:Y:S01]  /*1080*/  UMOV UR4, URZ ;  /* 0x0000003f00047c82 */ /* 0x000fe20008000000 */
[----:B------:R-:W-:Y:S01]  /*1090*/  USHF.R.S32.HI UR6, URZ, 0x6, UR5 ;  /* 0x000000063f067899 */ /* 0x000fe20008011405 */
[----:B01----:R-:W-:Y:S02]  /*10a0*/  IMAD.U32 R2, RZ, RZ, UR4 ;  /* 0x00000004ff027e24 */ /* 0x003fe4000f8e00ff */
[----:B------:R-:W-:Y:S02]  /*10b0*/  UMOV UR5, URZ ;  /* 0x0000003f00057c82 */ /* 0x000fe40008000000 */
[----:B------:R-:W-:Y:S02]  /*10c0*/  IMAD.U32 R0, RZ, RZ, UR5 ;  /* 0x00000005ff007e24 */ /* 0x000fe4000f8e00ff */
[----:B------:R-:W-:-:S05]  /*10d0*/  IMAD.U32 R3, RZ, RZ, UR6 ;  /* 0x00000006ff037e24 */ /* 0x000fca000f8e00ff */
[----:B------:R0:W-:Y:S04]  /*10e0*/  STL [R1+0xbc], R3 ;  /* 0x0000bc0301007387 */ /* 0x0001e80000100800 */
[----:B------:R0:W-:Y:S04]  /*10f0*/  STL [R1+0xb0], R0 ;  /* 0x0000b00001007387 */ /* 0x0001e80000100800 */
[----:B------:R0:W-:Y:S02]  /*1100*/  STL [R1+0xac], R2 ;  /* 0x0000ac0201007387 */ /* 0x0001e40000100800 */
.L_x_515:
[----:B0-----:R-:W0:Y:S01]  /*1110*/  S2R R0, SR_TID.X ;  /* 0x0000000000007919 */ /* 0x001e220000002100 */
[----:B-1----:R-:W1:Y:S01]  /*1120*/  S2UR UR7, SR_CgaCtaId ;  /* 0x00000000000779c3 */ /* 0x002e620000008800 */
[----:B------:R-:W-:Y:S02]  /*1130*/  UMOV UR6, 0x400 ;  /* 0x0000040000067882 */ /* 0x000fe40000000000 */
[----:B-1----:R-:W-:Y:S01]  /*1140*/  ULEA UR6, UR7, UR6, 0x18 ;  /* 0x0000000607067291 */ /* 0x002fe2000f8ec03f */
[----:B0-----:R-:W-:-:S04]  /*1150*/  LOP3.LUT R0, R0, 0x80, RZ, 0xc0, !PT ;  /* 0x0000008000007812 */ /* 0x001fc800078ec0ff */
[----:B------:R-:W-:-:S06]  /*1160*/  SHF.R.U32.HI R0, RZ, 0x7, R0 ;  /* 0x00000007ff007819 */ /* 0x000fcc0000011600 */
[----:B------:R-:W0:Y:S02]  /*1170*/  SHFL.IDX PT, R0, R0, RZ, 0x1f ;  /* 0x00001fff00007589 */ /* 0x000e2400000e0000 */
[----:B0-----:R-:W-:-:S13]  /*1180*/  R2UR UR4, R0 ;  /* 0x00000000000472ca */ /* 0x001fda00000e0000 */
[----:B------:R-:W-:-:S04]  /*1190*/  ULEA.HI UR5, UR4, UR4, URZ, 0x1 ;  /* 0x0000000404057291 */ /* 0x000fc8000f8f083f */
[----:B------:R-:W-:-:S04]  /*11a0*/  ULOP3.LUT UR5, UR5, 0xffffe, URZ, 0xc0, !UPT ;  /* 0x000ffffe05057892 */ /* 0x000fc8000f8ec03f */
[----:B------:R-:W-:-:S03]  /*11b0*/  UIADD3 UR5, UR4, -UR5, URZ ;  /* 0x8000000504057290 */ /* 0x000fc6000fffe03f */
[----:B------:R-:W-:Y:S01]  /*11c0*/  ULDC UR4, c[0x0][0x28c] ;  /* 0x0000a30000047ab9 */ /* 0x000fe20000000800 */
[----:B------:R-:W-:Y:S01]  /*11d0*/  ULEA UR5, UR5, UR6, 0xc ;  /* 0x0000000605057291 */ /* 0x000fe2000f8e603f */
[----:B------:R-:W-:-:S03]  /*11e0*/  ISETP.LT.AND P0, PT, RZ, UR4, PT ;  /* 0x00000004ff007c0c */ /* 0x000fc6000bf01270 */
[----:B------:R-:W-:-:S04]  /*11f0*/  UIADD3 UR5, UR5, 0x180, URZ ;  /* 0x0000018005057890 */ /* 0x000fc8000fffe03f */
[----:B------:R-:W-:-:S04]  /*1200*/  USHF.R.U32.HI UR5, URZ, 0x4, UR5 ;  /* 0x000000043f057899 */ /* 0x000fc80008011605 */
[----:B------:R-:W-:-:S04]  /*1210*/  ULOP3.LUT UR5, UR5, 0x3fff, URZ, 0xc0, !UPT ;  /* 0x00003fff05057892 */ /* 0x000fc8000f8ec03f */
[----:B------:R-:W-:-:S06]  /*1220*/  ULOP3.LUT UR4, UR5, 0x10000, URZ, 0xfc, !UPT ;  /* 0x0001000005047892 */ /* 0x000fcc000f8efc3f */
[----:B--2---:R-:W-:Y:S01]  /*1230*/  IMAD.U32 R19, RZ, RZ, UR4 ;  /* 0x00000004ff137e24 */ /* 0x004fe2000f8e00ff */
[----:B------:R-:W-:Y:S06]  /*1240*/  @P0 BRA `(.L_x_14) ;  /* 0x0000000000400947 */ /* 0x000fec0003800000 */
[----:B------:R-:W-:Y:S01]  /*1250*/  MOV R0, 0x0 ;  /* 0x0000000000007802 */ /* 0x000fe20000000f00 */
[----:B------:R-:W-:Y:S01]  /*1260*/  ULDC.64 UR4, c[0x4][0x68] ;  /* 0x01001a0000047ab9 */ /* 0x000fe20000000a00 */
[----:B------:R-:W-:Y:S01]  /*1270*/  ULDC.64 UR6, c[0x4][0x8] ;  /* 0x0100020000067ab9 */ /* 0x000fe20000000a00 */
[----:B------:R-:W-:Y:S01]  /*1280*/  MOV R4, UR4 ;  /* 0x0000000400047c02 */ /* 0x000fe20008000f00 */
[----:B------:R0:W1:Y:S01]  /*1290*/  LDC.64 R2, c[0x4][R0] ;  /* 0x0100000000027b82 */ /* 0x0000620000000a00 */
[----:B------:R-:W-:Y:S01]  /*12a0*/  IMAD.U32 R5, RZ, RZ, UR5 ;  /* 0x00000005ff057e24 */ /* 0x000fe2000f8e00ff */
[----:B------:R-:W-:Y:S01]  /*12b0*/  ULDC.64 UR4, c[0x4][0x70] ;  /* 0x01001c0000047ab9 */ /* 0x000fe20000000a00 */
[----:B------:R-:W-:Y:S01]  /*12c0*/  IMAD.U32 R10, RZ, RZ, UR6 ;  /* 0x00000006ff0a7e24 */ /* 0x000fe2000f8e00ff */
[----:B------:R-:W-:Y:S01]  /*12d0*/  MOV R8, 0x1e1 ;  /* 0x000001e100087802 */ /* 0x000fe20000000f00 */
[----:B------:R-:W-:Y:S02]  /*12e0*/  IMAD.U32 R6, RZ, RZ, UR4 ;  /* 0x00000004ff067e24 */ /* 0x000fe4000f8e00ff */
[----:B------:R-:W-:-:S02]  /*12f0*/  IMAD.U32 R7, RZ, RZ, UR5 ;  /* 0x00000005ff077e24 */ /* 0x000fc4000f8e00ff */
[----:B------:R-:W-:Y:S02]  /*1300*/  IMAD.U32 R11, RZ, RZ, UR7 ;  /* 0x00000007ff0b7e24 */ /* 0x000fe4000f8e00ff */
[----:B------:R-:W-:Y:S02]  /*1310*/  IMAD.MOV.U32 R12, RZ, RZ, 0x1 ;  /* 0x00000001ff0c7424 */ /* 0x000fe400078e00ff */
[----:B0-----:R-:W-:-:S07]  /*1320*/  IMAD.MOV.U32 R13, RZ, RZ, RZ ;  /* 0x000000ffff0d7224 */ /* 0x001fce00078e00ff */
[----:B------:R-:W-:-:S07]  /*1330*/  LEPC R20, `(.L_x_14) ;  /* 0x000000001014794e */ /* 0x000fce0000000000 */
[----:B-1---5:R-:W-:Y:S05]  /*1340*/  CALL.ABS.NOINC R2 ;  /* 0x0000000002007343 */ /* 0x022fea0003c00000 */
.L_x_14:
[----:B------:R-:W2:Y:S02]  /*1350*/  LDL R2, [R1+0xa0] ;  /* 0x0000a00001027983 */ /* 0x000ea40000100800 */
[----:B--2---:R-:W-:-:S04]  /*1360*/  LOP3.LUT R0, R2, 0x1, RZ, 0xfc, !PT ;  /* 0x0000000102007812 */ /* 0x004fc800078efcff */
[----:B------:R-:W-:-:S13]  /*1370*/  ISETP.NE.AND P0, PT, R0, 0x3, PT ;  /* 0x000000030000780c */ /* 0x000fda0003f05270 */
[----:B------:R-:W-:Y:S05]  /*1380*/  @!P0 BRA `(.L_x_15) ;  /* 0x0000000000048947 */ /* 0x000fea0003800000 */
[----:B------:R-:W-:Y:S01]  /*1390*/  BPT.TRAP 0x1 ;  /* 0x000000040000795c */ /* 0x000fe20000300000 */
.L_x_15:
[----:B------:R-:W2:Y:S04]  /*13a0*/  LDL R2, [R1+0xac] ;  /* 0x0000ac0001027983 */ /* 0x000ea80000100800 */
[----:B------:R-:W3:Y:S01]  /*13b0*/  LDL R0, [R1+0xb0] ;  /* 0x0000b00001007983 */ /* 0x000ee20000100800 */
[----:B------:R-:W0:Y:S01]  /*13c0*/  S2UR UR5, SR_CgaCtaId ;  /* 0x00000000000579c3 */ /* 0x000e220000008800 */
[----:B------:R-:W-:Y:S02]  /*13d0*/  UMOV UR4, 0x400 ;  /* 0x0000040000047882 */ /* 0x000fe40000000000 */
[----:B0-----:R-:W-:Y:S01]  /*13e0*/  ULEA UR4, UR5, UR4, 0x18 ;  /* 0x0000000405047291 */ /* 0x001fe2000f8ec03f */
[----:B--2---:R-:W-:Y:S02]  /*13f0*/  R2UR UR7, R2 ;  /* 0x00000000020772ca */ /* 0x004fe400000e0000 */
[----:B---3--:R-:W-:-:S03]  /*1400*/  R2UR UR6, R0 ;  /* 0x00000000000672ca */ /* 0x008fc600000e0000 */
[----:B------:R-:W-:-:S08]  /*1410*/  IMAD.U32 R0, RZ, RZ, UR4 ;  /* 0x00000004ff007e24 */ /* 0x000fd0000f8e00ff */
[----:B------:R-:W-:Y:S02]  /*1420*/  IMAD.U32 R3, RZ, RZ, UR7 ;  /* 0x00000007ff037e24 */ /* 0x000fe4000f8e00ff */
[----:B------:R-:W-:-:S03]  /*1430*/  IMAD.U32 R2, RZ, RZ, UR6 ;  /* 0x00000006ff027e24 */ /* 0x000fc6000f8e00ff */
[----:B------:R-:W-:Y:S02]  /*1440*/  LEA R3, R3, R0, 0x3 ;  /* 0x0000000003037211 */ /* 0x000fe400078e18ff */
[----:B------:R-:W-:-:S04]  /*1450*/  SHF.L.U32 R2, R2, 0x1f, RZ ;  /* 0x0000001f02027819 */ /* 0x000fc800000006ff */
[----:B------:R0:W1:Y:S01]  /*1460*/  SYNCS.PHASECHK.TRANS64.TRYWAIT P1, [R3+URZ], R2 ;  /* 0x00000002030075a7 */ /* 0x000062000802017f */
[----:B------:R-:W-:Y:S05]  /*1470*/  @!P0 BRA `(.L_x_16) ;  /* 0x0000000000048947 */ /* 0x000fea0003800000 */
[----:B------:R-:W-:Y:S01]  /*1480*/  BPT.TRAP 0x1 ;  /* 0x000000040000795c */ /* 0x000fe20000300000 */
.L_x_16:
[----:B-1----:R-:W-:Y:S05]  /*1490*/  @P1 BRA `(.L_x_17) ;  /* 0x0000000000081947 */ /* 0x002fea0003800000 */
[----:B------:R-:W1:Y:S02]  /*14a0*/  SYNCS.PHASECHK.TRANS64.TRYWAIT P1, [R3+URZ], R2 ;  /* 0x00000002030075a7 */ /* 0x000e64000802017f */
[----:B-1----:R-:W-:Y:S05]  /*14b0*/  @!P1 BRA `(.L_x_18) ;  /* 0x0000014c00609947 */ /* 0x002fea0003800000 */
.L_x_17:
[----:B------:R-:W2:Y:S02]  /*14c0*/  LDL R4, [R1+0xbc] ;  /* 0x0000bc0001047983 */ /* 0x000ea40000100800 */
[----:B--2---:R-:W-:-:S13]  /*14d0*/  R2UR UR5, R4 ;  /* 0x00000000040572ca */ /* 0x004fda00000e0000 */
[----:B------:R-:W-:-:S04]  /*14e0*/  UISETP.LT.AND UP0, UPT, UR5, 0x1, UPT ;  /* 0x000000010500788c */ /* 0x000fc8000bf01270 */
[----:B------:R-:W-:-:S06]  /*14f0*/  USEL UR4, UR5, 0x1, UP0 ;  /* 0x0000000105047887 */ /* 0x000fcc0008000000 */
[----:B------:R-:W-:-:S05]  /*1500*/  IMAD.U32 R4, RZ, RZ, UR4 ;  /* 0x00000004ff047e24 */ /* 0x000fca000f8e00ff */
[----:B------:R-:W-:Y:S01]  /*1510*/  IADD3 R4, -R4, UR5, RZ ;  /* 0x0000000504047c10 */ /* 0x000fe2000fffe1ff */
[----:B------:R-:W-:Y:S05]  /*1520*/  WARPSYNC.ALL ;  /* 0x0000000000007948 */ /* 0x000fea0003800000 */
[----:B------:R-:W-:Y:S01]  /*1530*/  ISETP.GE.AND P1, PT, R4, 0x1, PT ;  /* 0x000000010400780c */ /* 0x000fe20003f26270 */
[----:B------:R-:W2:Y:S01]  /*1540*/  LDL R13, [R1+0xac] ;  /* 0x0000ac00010d7983 */ /* 0x000ea20000100800 */
[----:B------:R-:W-:Y:S01]  /*1550*/  R2UR UR4, R0 ;  /* 0x00000000000472ca */ /* 0x000fe200000e0000 */
[----:B------:R-:W-:Y:S01]  /*1560*/  WARPGROUP.ARRIVE ;  /* 0x00000000000079c5 */ /* 0x000fe20000000000 */
[----:B------:R-:W-:Y:S01]  /*1570*/  R2UR UR5, R19 ;  /* 0x00000000130572ca */ /* 0x000fe200000e0000 */
[----:B------:R-:W-:Y:S01]  /*1580*/  UMOV UR7, 0x80000020 ;  /* 0x8000002000077882 */ /* 0x000fe20000000000 */
[----:B------:R-:W-:Y:S01]  /*1590*/  UMOV UR27, 0x80000020 ;  /* 0x80000020001b7882 */ /* 0x000fe20000000000 */
[----:B------:R-:W-:Y:S01]  /*15a0*/  UMOV UR31, 0x80000020 ;  /* 0x80000020001f7882 */ /* 0x000fe20000000000 */
[----:B------:R-:W-:Y:S01]  /*15b0*/  UMOV UR15, 0x80000020 ;  /* 0x80000020000f7882 */ /* 0x000fe20000000000 */
[----:B------:R-:W-:Y:S01]  /*15c0*/  UMOV UR19, 0x80000020 ;  /* 0x8000002000137882 */ /* 0x000fe20000000000 */
[----:B------:R-:W-:Y:S01]  /*15d0*/  UMOV UR23, UR27 ;  /* 0x0000001b00177c82 */ /* 0x000fe20008000000 */
[----:B------:R-:W-:Y:S01]  /*15e0*/  UMOV UR51, UR31 ;  /* 0x0000001f00337c82 */ /* 0x000fe20008000000 */
[----:B------:R-:W-:Y:S01]  /*15f0*/  UMOV UR35, 0x80000020 ;  /* 0x8000002000237882 */ /* 0x000fe20000000000 */
[----:B------:R-:W-:Y:S01]  /*1600*/  UMOV UR39, 0x80000020 ;  /* 0x8000002000277882 */ /* 0x000fe20000000000 */
[----:B------:R-:W-:Y:S01]  /*1610*/  UMOV UR55, 0x80000020 ;  /* 0x8000002000377882 */ /* 0x000fe20000000000 */
[----:B------:R-:W-:Y:S01]  /*1620*/  UIADD3 UR4, UR4, 0x18180, URZ ;  /* 0x0001818004047890 */ /* 0x000fe2000fffe03f */
[----:B------:R-:W-:Y:S01]  /*1630*/  UMOV UR43, 0x80000020 ;  /* 0x80000020002b7882 */ /* 0x000fe20000000000 */
[----:B------:R-:W-:-:S02]  /*1640*/  UMOV UR47, 0x80000020 ;  /* 0x80000020002f7882 */ /* 0x000fc40000000000 */
[----:B------:R-:W-:Y:S01]  /*1650*/  USHF.R.U32.HI UR4, URZ, 0x4, UR4 ;  /* 0x000000043f047899 */ /* 0x000fe20008011604 */
[----:B------:R-:W-:Y:S01]  /*1660*/  UMOV UR59, 0x80000020 ;  /* 0x80000020003b7882 */ /* 0x000fe20000000000 */
[----:B------:R-:W-:Y:S02]  /*1670*/  UMOV UR49, 0x80000020 ;  /* 0x8000002000317882 */ /* 0x000fe40000000000 */
[----:B------:R-:W-:-:S04]  /*1680*/  ULOP3.LUT UR4, UR4, 0x3fff, URZ, 0xc0, !UPT ;  /* 0x00003fff04047892 */ /* 0x000fc8000f8ec03f */
[----:B------:R-:W-:Y:S01]  /*1690*/  ULOP3.LUT UR61, UR4, 0x10000, URZ, 0xfc, !UPT ;  /* 0x00010000043d7892 */ /* 0x000fe2000f8efc3f */
[----:B--2---:R-:W-:-:S13]  /*16a0*/  R2UR UR6, R13 ;  /* 0x000000000d0672ca */ /* 0x004fda00000e0000 */
[----:B------:R-:W-:Y:S02]  /*16b0*/  UIMAD UR60, UR6, 0x300, UR5 ;  /* 0x00000300063c78a4 */ /* 0x000fe4000f8e0205 */
[----:B------:R-:W-:Y:S01]  /*16c0*/  UIMAD UR6, UR6, 0x3c0, UR61 ;  /* 0x000003c0060678a4 */ /* 0x000fe2000f8e023d */
[----:B------:R-:W-:Y:S01]  /*16d0*/  UMOV UR5, 0x80000020 ;  /* 0x8000002000057882 */ /* 0x000fe20000000000 */
[----:B------:R-:W-:-:S03]  /*16e0*/  UIADD3 UR42, UR60, 0x2, URZ ;  /* 0x000000023c2a7890 */ /* 0x000fc6000fffe03f */
[----:B------:R-:W-:Y:S01]  /*16f0*/  UMOV UR4, UR60 ;  /* 0x0000003c00047c82 */ /* 0x000fe20008000000 */
[----:B------:R-:W-:Y:S01]  /*1700*/  UIADD3 UR10, UR6, 0x40, URZ ;  /* 0x00000040060a7890 */ /* 0x000fe2000fffe03f */
[----:B------:R-:W-:Y:S02]  /*1710*/  UMOV UR24, UR4 ;  /* 0x0000000400187c82 */ /* 0x000fe40008000000 */
[----:B------:R-:W-:Y:S01]  /*1720*/  IGMMA.64x16x32.S8.S8 R24, gdesc[UR4], RZ, !UPT, gsb0 ;  /* 0x00600000041879f1 */ /* 0x000fe2000c0410ff */
[----:B------:R-:W-:Y:S01]  /*1730*/  UMOV UR25, UR5 ;  /* 0x0000000500197c82 */ /* 0x000fe20008000000 */
[----:B------:R-:W-:Y:S02]  /*1740*/  UIADD3 UR11, UR6, 0x80, URZ ;  /* 0x00000080060b7890 */ /* 0x000fe4000fffe03f */
[----:B------:R-:W-:Y:S01]  /*1750*/  UMOV UR26, UR10 ;  /* 0x0000000a001a7c82 */ /* 0x000fe20008000000 */
[----:B------:R-:W-:Y:S01]  /*1760*/  UMOV UR28, UR4 ;  /* 0x00000004001c7c82 */ /* 0x000fe20008000000 */
[----:B------:R-:W-:Y:S01]  /*1770*/  UMOV UR29, UR5 ;  /* 0x00000005001d7c82 */ /* 0x000fe20008000000 */
[----:B------:R-:W-:-:S02]  /*1780*/  UIADD3 UR10, UR6, 0xc0, URZ ;  /* 0x000000c0060a7890 */ /* 0x000fc4000fffe03f */
[----:B------:R-:W-:Y:S01]  /*1790*/  UMOV UR30, UR11 ;  /* 0x0000000b001e7c82 */ /* 0x000fe20008000000 */
[----:B------:R-:W-:Y:S01]  /*17a0*/  UMOV UR8, UR4 ;  /* 0x0000000400087c82 */ /* 0x000fe20008000000 */
[----:B------:R-:W-:Y:S01]  /*17b0*/  UMOV UR9, UR5 ;  /* 0x0000000500097c82 */ /* 0x000fe20008000000 */
[----:B------:R-:W-:Y:S01]  /*17c0*/  UMOV UR11, 0x80000020 ;  /* 0x80000020000b7882 */ /* 0x000fe20000000000 */
[----:B------:R-:W-:Y:S01]  /*17d0*/  UIADD3 UR14, UR6, 0x100, URZ ;  /* 0x00000100060e7890 */ /* 0x000fe2000fffe03f */
[----:B------:R-:W-:Y:S01]  /*17e0*/  UMOV UR12, UR4 ;  /* 0x00000004000c7c82 */ /* 0x000fe20008000000 */
[----:B------:R-:W-:Y:S01]  /*17f0*/  UMOV UR13, UR5 ;  /* 0x00000005000d7c82 */ /* 0x000fe20008000000 */
[----:B------:R-:W-:Y:S01]  /*1800*/  UIADD3 UR18, UR6, 0x140, URZ ;  /* 0x0000014006127890 */ /* 0x000fe2000fffe03f */
[----:B------:R-:W-:Y:S01]  /*1810*/  UMOV UR16, UR4 ;  /* 0x0000000400107c82 */ /* 0x000fe20008000000 */
[----:B------:R-:W-:Y:S01]  /*1820*/  UMOV UR17, UR5 ;  /* 0x0000000500117c82 */ /* 0x000fe20008000000 */
[----:B------:R-:W-:Y:S01]  /*1830*/  UMOV UR22, UR26 ;  /* 0x0000001a00167c82 */ /* 0x000fe20008000000 */
[----:B------:R-:W-:Y:S01]  /*1840*/  UMOV UR20, UR4 ;  /* 0x0000000400147c82 */ /* 0x000fe20008000000 */
[----:B------:R-:W-:Y:S01]  /*1850*/  UMOV UR21, UR5 ;  /* 0x0000000500157c82 */ /* 0x000fe20008000000 */
[----:B------:R-:W-:Y:S01]  /*1860*/  UMOV UR50, UR30 ;  /* 0x0000001e00327c82 */ /* 0x000fe20008000000 */
[----:B------:R-:W-:Y:S01]  /*1870*/  UIADD3 UR34, UR6, 0x240, URZ ;  /* 0x0000024006227890 */ /* 0x000fe2000fffe03f */
        /* <DEDUP_REMOVED lines=14> */
[----:B------:R-:W-:Y:S01]  /*1960*/  UIADD3 UR58, UR6, 0x380, URZ ;  /* 0x00000380063a7890 */ /* 0x000fe2000fffe03f */
[----:B------:R-:W-:Y:S01]  /*1970*/  UMOV UR57, UR5 ;  /* 0x0000000500397c82 */ /* 0x000fe20008000000 */
[----:B------:R-:W-:Y:S01]  /*1980*/  UIADD3 UR48, UR60, 0x200, URZ ;  /* 0x000002003c307890 */ /* 0x000fe2000fffe03f */
[----:B------:R-:W-:-:S02]  /*1990*/  WARPGROUP.DEPBAR.LE gsb0, 0x0 ;  /* 0x00008000000079c5 */ /* 0x000fc40000010000 */
[----:B------:R-:W-:Y:S01]  /*19a0*/  MOV R6, R28 ;  /* 0x0000001c00067202 */ /* 0x000fe20000000f00 */
[----:B------:R-:W-:Y:S02]  /*19b0*/  IMAD.MOV.U32 R5, RZ, RZ, R29 ;  /* 0x000000ffff057224 */ /* 0x000fe400078e001d */
[----:B01----:R-:W-:Y:S02]  /*19c0*/  IMAD.MOV.U32 R3, RZ, RZ, R30 ;  /* 0x000000ffff037224 */ /* 0x003fe400078e001e */
[----:B------:R-:W-:Y:S02]  /*19d0*/  IMAD.MOV.U32 R2, RZ, RZ, R31 ;  /* 0x000000ffff027224 */ /* 0x000fe400078e001f */
[----:B------:R-:W-:Y:S01]  /*19e0*/  WARPGROUP.ARRIVE ;  /* 0x00000000000079c5 */ /* 0x000fe20000000000 */
[----:B------:R-:W-:Y:S02]  /*19f0*/  IMAD.MOV.U32 R10, RZ, RZ, R24 ;  /* 0x000000ffff0a7224 */ /* 0x000fe400078e0018 */
[----:B------:R-:W-:-:S02]  /*1a00*/  IMAD.MOV.U32 R7, RZ, RZ, R27 ;  /* 0x000000ffff077224 */ /* 0x000fc400078e001b */
[----:B------:R-:W-:Y:S01]  /*1a10*/  IMAD.MOV.U32 R9, RZ, RZ, R25 ;  /* 0x000000ffff097224 */ /* 0x000fe200078e0019 */
[----:B------:R-:W-:Y:S01]  /*1a20*/  IGMMA.64x16x32.S8.S8 R28, gdesc[UR24], RZ, !UPT, gsb0 ;  /* 0x00600000181c79f1 */ /* 0x000fe2000c0410ff */
[----:B------:R-:W-:Y:S01]  /*1a30*/  UIADD3 UR26, UR6, 0x1c0, URZ ;  /* 0x000001c0061a7890 */ /* 0x000fe2000fffe03f */
[----:B------:R-:W-:Y:S01]  /*1a40*/  IMAD.MOV.U32 R8, RZ, RZ, R26 ;  /* 0x000000ffff087224 */ /* 0x000fe200078e001a */
[----:B------:R-:W-:Y:S01]  /*1a50*/  UMOV UR24, UR4 ;  /* 0x0000000400187c82 */ /* 0x000fe20008000000 */
[----:B------:R-:W-:Y:S01]  /*1a60*/  UMOV UR25, UR5 ;  /* 0x0000000500197c82 */ /* 0x000fe20008000000 */
[----:B------:R-:W-:Y:S01]  /*1a70*/  UMOV UR27, 0x80000020 ;  /* 0x80000020001b7882 */ /* 0x000fe20000000000 */
[----:B------:R-:W-:Y:S02]  /*1a80*/  WARPGROUP.DEPBAR.LE gsb0, 0x0 ;  /* 0x00008000000079c5 */ /* 0x000fe40000010000 */
[----:B------:R-:W-:Y:S01]  /*1a90*/  WARPGROUP.ARRIVE ;  /* 0x00000000000079c5 */ /* 0x000fe20000000000 */
[----:B------:R-:W-:Y:S01]  /*1aa0*/  IMAD.MOV.U32 R15, RZ, RZ, R32 ;  /* 0x000000ffff0f7224 */ /* 0x000fe200078e0020 */
[----:B------:R-:W-:Y:S01]  /*1ab0*/  MOV R21, R30 ;  /* 0x0000001e00157202 */ /* 0x000fe20000000f00 */
        /* <DEDUP_REMOVED lines=8> */
[----:B------:R-:W-:Y:S01]  /*1b40*/  UIADD3 UR4, UR6, 0x300, URZ ;  /* 0x0000030006047890 */ /* 0x000fe2000fffe03f */
[----:B------:R-:W-:Y:S01]  /*1b50*/  IMAD.MOV.U32 R11, RZ, RZ, R35 ;  /* 0x000000ffff0b7224 */ /* 0x000fe200078e0023 */
[----:B------:R-:W-:Y:S01]  /*1b60*/  UMOV UR5, UR49 ;  /* 0x0000003100057c82 */ /* 0x000fe20008000000 */
[----:B------:R-:W-:-:S02]  /*1b70*/  IMAD.MOV.U32 R24, RZ, RZ, R29 ;  /* 0x000000ffff187224 */ /* 0x000fc400078e001d */
[----:B------:R-:W-:Y:S01]  /*1b80*/  IMAD.MOV.U32 R25, RZ, RZ, R28 ;  /* 0x000000ffff197224 */ /* 0x000fe200078e001c */
[----:B------:R-:W-:Y:S02]  /*1b90*/  WARPGROUP.DEPBAR.LE gsb0, 0x0 ;  /* 0x00008000000079c5 */ /* 0x000fe40000010000 */
[----:B------:R-:W-:Y:S01]  /*1ba0*/  WARPGROUP.ARRIVE ;  /* 0x00000000000079c5 */ /* 0x000fe20000000000 */
[----:B------:R-:W-:Y:S01]  /*1bb0*/  MOV R33, R36 ;  /* 0x0000002400217202 */ /* 0x000fe20000000f00 */
[----:B------:R-:W-:Y:S01]  /*1bc0*/  IMAD.MOV.U32 R32, RZ, RZ, R37 ;  /* 0x000000ffff207224 */ /* 0x000fe200078e0025 */
[----:B------:R-:W-:Y:S01]  /*1bd0*/  MOV R27, R42 ;  /* 0x0000002a001b7202 */ /* 0x000fe20000000f00 */
[----:B------:R-:W-:Y:S02]  /*1be0*/  IMAD.MOV.U32 R31, RZ, RZ, R38 ;  /* 0x000000ffff1f7224 */ /* 0x000fe400078e0026 */
[----:B------:R-:W-:Y:S01]  /*1bf0*/  IGMMA.64x16x32.S8.S8 R208, gdesc[UR8], RZ, !UPT, gsb0 ;  /* 0x0060000008d079f1 */ /* 0x000fe2000c0410ff */
[----:B------:R-:W-:Y:S01]  /*1c00*/  UMOV UR8, UR42 ;  /* 0x0000002a00087c82 */ /* 0x000fe20008000000 */
[----:B------:R-:W-:Y:S01]  /*1c10*/  UMOV UR42, UR4 ;  /* 0x00000004002a7c82 */ /* 0x000fe20008000000 */
[----:B------:R-:W-:Y:S01]  /*1c20*/  IMAD.MOV.U32 R30, RZ, RZ, R39 ;  /* 0x000000ffff1e7224 */ /* 0x000fe200078e0027 */
[----:B------:R-:W-:Y:S01]  /*1c30*/  UMOV UR4, UR48 ;  /* 0x0000003000047c82 */ /* 0x000fe20008000000 */
[----:B------:R-:W-:Y:S01]  /*1c40*/  IMAD.MOV.U32 R29, RZ, RZ, R40 ;  /* 0x000000ffff1d7224 */ /* 0x000fe200078e0028 */
[----:B------:R-:W-:Y:S01]  /*1c50*/  UMOV UR9, 0x80000020 ;  /* 0x8000002000097882 */ /* 0x000fe20000000000 */
[----:B------:R-:W-:-:S02]  /*1c60*/  IMAD.MOV.U32 R26, RZ, RZ, R43 ;  /* 0x000000ffff1a7224 */ /* 0x000fc400078e002b */
[----:B------:R-:W-:Y:S01]  /*1c70*/  IMAD.MOV.U32 R28, RZ, RZ, R41 ;  /* 0x000000ffff1c7224 */ /* 0x000fe200078e0029 */
[----:B------:R-:W-:Y:S02]  /*1c80*/  WARPGROUP.DEPBAR.LE gsb0, 0x0 ;  /* 0x00008000000079c5 */ /* 0x000fe40000010000 */
[----:B------:R-:W-:Y:S01]  /*1c90*/  WARPGROUP.ARRIVE ;  /* 0x00000000000079c5 */ /* 0x000fe20000000000 */
[----:B------:R0:W-:Y:S04]  /*1ca0*/  STL.64 [R1+0x118], R214 ;  /* 0x000118d601007387 */ /* 0x0001e80000100a00 */
[----:B------:R1:W-:Y:S01]  /*1cb0*/  STL.64 [R1+0x110], R212 ;  /* 0x000110d401007387 */ /* 0x0003e20000100a00 */
[----:B------:R-:W-:Y:S01]  /*1cc0*/  IGMMA.64x16x32.S8.S8 R192, gdesc[UR12], RZ, !UPT, gsb0 ;  /* 0x006000000cc079f1 */ /* 0x000fe2000c0410ff */
[----:B------:R-:W-:Y:S01]  /*1cd0*/  UMOV UR12, UR22 ;  /* 0x00000016000c7c82 */ /* 0x000fe20008000000 */
[----:B------:R-:W-:Y:S01]  /*1ce0*/  UIADD3 UR22, UR6, 0x180, URZ ;  /* 0x0000018006167890 */ /* 0x000fe2000fffe03f */
[----:B------:R2:W-:Y:S01]  /*1cf0*/  STL.64 [R1+0x108], R210 ;  /* 0x000108d201007387 */ /* 0x0005e20000100a00 */
[----:B------:R-:W-:Y:S01]  /*1d00*/  UMOV UR13, UR23 ;  /* 0x00000017000d7c82 */ /* 0x000fe20008000000 */
[----:B------:R-:W-:-:S02]  /*1d10*/  UMOV UR23, 0x80000020 ;  /* 0x8000002000177882 */ /* 0x000fc40000000000 */
[----:B------:R3:W-:Y:S01]  /*1d20*/  STL.64 [R1+0x100], R208 ;  /* 0x000100d001007387 */ /* 0x0007e20000100a00 */
[----:B0-----:R-:W-:Y:S02]  /*1d30*/  IMAD.MOV.U32 R214, RZ, RZ, R27 ;  /* 0x000000ffffd67224 */ /* 0x001fe400078e001b */
[----:B------:R-:W-:Y:S01]  /*1d40*/  IMAD.MOV.U32 R215, RZ, RZ, R26 ;  /* 0x000000ffffd77224 */ /* 0x000fe200078e001a */
[----:B-1----:R-:W-:Y:S01]  /*1d50*/  MOV R212, R29 ;  /* 0x0000001d00d47202 */ /* 0x002fe20000000f00 */
[----:B------:R-:W-:Y:S02]  /*1d60*/  IMAD.MOV.U32 R213, RZ, RZ, R28 ;  /* 0x000000ffffd57224 */ /* 0x000fe400078e001c */
[----:B--2---:R-:W-:Y:S01]  /*1d70*/  IMAD.MOV.U32 R210, RZ, RZ, R31 ;  /* 0x000000ffffd27224 */ /* 0x004fe200078e001f */
[----:B------:R0:W-:Y:S01]  /*1d80*/  STL.64 [R1+0x138], R214 ;  /* 0x000138d601007387 */ /* 0x0001e20000100a00 */
[----:B------:R-:W-:Y:S02]  /*1d90*/  IMAD.MOV.U32 R211, RZ, RZ, R30 ;  /* 0x000000ffffd37224 */ /* 0x000fe400078e001e */
[----:B---3--:R-:W-:Y:S01]  /*1da0*/  IMAD.MOV.U32 R208, RZ, RZ, R33 ;  /* 0x000000ffffd07224 */ /* 0x008fe200078e0021 */
[----:B------:R1:W-:Y:S01]  /*1db0*/  STL.64 [R1+0x130], R212 ;  /* 0x000130d401007387 */ /* 0x0003e20000100a00 */
[----:B------:R-:W-:-:S03]  /*1dc0*/  IMAD.MOV.U32 R209, RZ, RZ, R32 ;  /* 0x000000ffffd17224 */ /* 0x000fc600078e0020 */
[----:B------:R2:W-:Y:S04]  /*1dd0*/  STL.64 [R1+0x128], R210 ;  /* 0x000128d201007387 */ /* 0x0005e80000100a00 */
[----:B------:R3:W-:Y:S01]  /*1de0*/  STL.64 [R1+0x120], R208 ;  /* 0x000120d001007387 */ /* 0x0007e20000100a00 */
[----:B0-----:R-:W-:Y:S01]  /*1df0*/  IMAD.MOV.U32 R214, RZ, RZ, R12 ;  /* 0x000000ffffd67224 */ /* 0x001fe200078e000c */
[----:B------:R-:W-:Y:S01]  /*1e00*/  MOV R12, UR6 ;  /* 0x00000006000c7c02 */ /* 0x000fe20008000f00 */
[----:B------:R-:W-:Y:S01]  /*1e10*/  IMAD.MOV.U32 R215, RZ, RZ, R11 ;  /* 0x000000ffffd77224 */ /* 0x000fe200078e000b */
[----:B------:R-:W-:Y:S01]  /*1e20*/  MOV R11, UR7 ;  /* 0x00000007000b7c02 */ /* 0x000fe20008000f00 */
[----:B------:R-:W-:Y:S01]  /*1e30*/  UMOV UR6, UR50 ;  /* 0x0000003200067c82 */ /* 0x000fe20008000000 */
[----:B------:R-:W-:Y:S01]  /*1e40*/  UMOV UR7, UR51 ;  /* 0x0000003300077c82 */ /* 0x000fe20008000000 */
[----:B------:R-:W-:Y:S01]  /*1e50*/  UMOV UR50, UR58 ;  /* 0x0000003a00327c82 */ /* 0x000fe20008000000 */
[----:B------:R-:W-:Y:S01]  /*1e60*/  UMOV UR51, UR59 ;  /* 0x0000003b00337c82 */ /* 0x000fe20008000000 */
[----:B-1----:R-:W-:Y:S01]  /*1e70*/  IMAD.MOV.U32 R212, RZ, RZ, R15 ;  /* 0x000000ffffd47224 */ /* 0x002fe200078e000f */
[----:B--2---:R-:W-:Y:S01]  /*1e80*/  MOV R210, R21 ;  /* 0x0000001500d27202 */ /* 0x004fe20000000f00 */
[----:B------:R-:W-:Y:S01]  /*1e90*/  IMAD.MOV.U32 R213, RZ, RZ, R14 ;  /* 0x000000ffffd57224 */ /* 0x000fe200078e000e */
[----:B------:R-:W-:Y:S01]  /*1ea0*/  STL.64 [R1+0x158], R214 ;  /* 0x000158d601007387 */ /* 0x000fe20000100a00 */
[----:B---3--:R-:W-:-:S02]  /*1eb0*/  IMAD.MOV.U32 R208, RZ, RZ, R25 ;  /* 0x000000ffffd07224 */ /* 0x008fc400078e0019 */
[----:B------:R-:W-:Y:S01]  /*1ec0*/  IMAD.MOV.U32 R209, RZ, RZ, R24 ;  /* 0x000000ffffd17224 */ /* 0x000fe200078e0018 */
[----:B------:R0:W-:Y:S01]  /*1ed0*/  STL.64 [R1+0x150], R212 ;  /* 0x000150d401007387 */ /* 0x0001e20000100a00 */
[----:B------:R-:W-:-:S05]  /*1ee0*/  IMAD.MOV.U32 R211, RZ, RZ, R20 ;  /* 0x000000ffffd37224 */ /* 0x000fca00078e0014 */
[----:B------:R1:W-:Y:S01]  /*1ef0*/  STL.64 [R1+0x148], R210 ;  /* 0x000148d201007387 */ /* 0x0003e20000100a00 */
[----:B------:R-:W-:Y:S02]  /*1f00*/  WARPGROUP.DEPBAR.LE gsb0, 0x0 ;  /* 0x00008000000079c5 */ /* 0x000fe40000010000 */
[----:B------:R-:W-:Y:S01]  /*1f10*/  WARPGROUP.ARRIVE ;  /* 0x00000000000079c5 */ /* 0x000fe20000000000 */
[----:B------:R2:W-:Y:S01]  /*1f20*/  STL.64 [R1+0x140], R208 ;  /* 0x000140d001007387 */ /* 0x0005e20000100a00 */
[----:B0-----:R-:W-:Y:S01]  /*1f30*/  IMAD.MOV.U32 R212, RZ, RZ, R6 ;  /* 0x000000ffffd47224 */ /* 0x001fe200078e0006 */
[----:B------:R-:W-:Y:S01]  /*1f40*/  MOV R214, R3 ;  /* 0x0000000300d67202 */ /* 0x000fe20000000f00 */
[----:B------:R-:W-:Y:S02]  /*1f50*/  IMAD.MOV.U32 R213, RZ, RZ, R5 ;  /* 0x000000ffffd57224 */ /* 0x000fe400078e0005 */
[----:B------:R-:W-:Y:S01]  /*1f60*/  IGMMA.64x16x32.S8.S8 R176, gdesc[UR16], RZ, !UPT, gsb0 ;  /* 0x0060000010b079f1 */ /* 0x000fe2000c0410ff */
[----:B------:R-:W-:Y:S01]  /*1f70*/  UMOV UR16, UR48 ;  /* 0x0000003000107c82 */ /* 0x000fe20008000000 */
[----:B-1----:R-:W-:Y:S01]  /*1f80*/  IMAD.MOV.U32 R210, RZ, RZ, R8 ;  /* 0x000000ffffd27224 */ /* 0x002fe200078e0008 */
[----:B------:R-:W-:Y:S01]  /*1f90*/  UMOV UR17, UR49 ;  /* 0x0000003100117c82 */ /* 0x000fe20008000000 */
[----:B------:R-:W-:Y:S01]  /*1fa0*/  MOV R8, UR48 ;  /* 0x0000003000087c02 */ /* 0x000fe20008000f00 */
[----:B------:R-:W-:-:S02]  /*1fb0*/  IMAD.MOV.U32 R215, RZ, RZ, R2 ;  /* 0x000000ffffd77224 */ /* 0x000fc400078e0002 */
[----:B--2---:R-:W-:Y:S01]  /*1fc0*/  IMAD.MOV.U32 R209, RZ, RZ, R9 ;  /* 0x000000ffffd17224 */ /* 0x004fe200078e0009 */
[----:B------:R-:W-:Y:S01]  /*1fd0*/  MOV R9, UR49 ;  /* 0x0000003100097c02 */ /* 0x000fe20008000f00 */
[----:B------:R-:W-:Y:S01]  /*1fe0*/  IMAD.MOV.U32 R211, RZ, RZ, R7 ;  /* 0x000000ffffd37224 */ /* 0x000fe200078e0007 */
[----:B------:R-:W-:Y:S01]  /*1ff0*/  MOV R208, R10 ;  /* 0x0000000a00d07202 */ /* 0x000fe20000000f00 */
[----:B------:R-:W-:Y:S04]  /*2000*/  STL.64 [R1+0x178], R214 ;  /* 0x000178d601007387 */ /* 0x000fe80000100a00 */
[----:B------:R-:W-:Y:S04]  /*2010*/  STL.64 [R1+0x170], R212 ;  /* 0x000170d401007387 */ /* 0x000fe80000100a00 */
[----:B------:R-:W-:Y:S04]  /*2020*/  STL.64 [R1+0x168], R210 ;  /* 0x000168d201007387 */ /* 0x000fe80000100a00 */
[----:B------:R0:W-:Y:S01]  /*2030*/  STL.64 [R1+0x160], R208 ;  /* 0x000160d001007387 */ /* 0x0001e20000100a00 */
[----:B------:R-:W-:-:S02]  /*2040*/  WARPGROUP.DEPBAR.LE gsb0, 0x0 ;  /* 0x00008000000079c5 */ /* 0x000fc40000010000 */
[----:B------:R-:W-:-:S06]  /*2050*/  WARPGROUP.ARRIVE ;  /* 0x00000000000079c5 */ /* 0x000fcc0000000000 */
[----:B------:R-:W-:Y:S01]  /*2060*/  IGMMA.64x16x32.S8.S8 R160, gdesc[UR20], RZ, !UPT, gsb0 ;  /* 0x0060000014a079f1 */ /* 0x000fe2000c0410ff */
[----:B------:R-:W-:Y:S01]  /*2070*/  UMOV UR20, UR48 ;  /* 0x0000003000147c82 */ /* 0x000fe20008000000 */
[----:B------:R-:W-:Y:S01]  /*2080*/  UMOV UR21, UR49 ;  /* 0x0000003100157c82 */ /* 0x000fe20008000000 */
[----:B------:R-:W-:Y:S02]  /*2090*/  WARPGROUP.DEPBAR.LE gsb0, 0x0 ;  /* 0x00008000000079c5 */ /* 0x000fe40000010000 */
        /* <DEDUP_REMOVED lines=34> */
[----:B------:R-:W-:Y:S01]  /*22c0*/  MOV R2, UR44 ;  /* 0x0000002c00027c02 */ /* 0x000fe20008000f00 */
[----:B------:R-:W-:Y:S01]  /*22d0*/  UMOV UR44, UR24 ;  /* 0x00000018002c7c82 */ /* 0x000fe20008000000 */
[----:B------:R-:W-:Y:S01]  /*22e0*/  MOV R3, UR45 ;  /* 0x0000002d00037c02 */ /* 0x000fe20008000f00 */
[----:B------:R-:W-:Y:S01]  /*22f0*/  UMOV UR45, UR25 ;  /* 0x00000019002d7c82 */ /* 0x000fe20008000000 */
[----:B------:R-:W-:Y:S01]  /*2300*/  UMOV UR24, UR8 ;  /* 0x0000000800187c82 */ /* 0x000fe20008000000 */
[----:B------:R-:W-:Y:S01]  /*2310*/  UMOV UR25, UR9 ;  /* 0x0000000900197c82 */ /* 0x000fe20008000000 */
[----:B------:R-:W-:Y:S02]  /*2320*/  WARPGROUP.DEPBAR.LE gsb0, 0x0 ;  /* 0x00008000000079c5 */ /* 0x000fe40000010000 */
[----:B------:R-:W-:-:S06]  /*2330*/  WARPGROUP.ARRIVE ;  /* 0x00000000000079c5 */ /* 0x000fcc0000000000 */
[----:B------:R-:W-:Y:S01]  /*2340*/  IGMMA.64x16x32.S8.S8 R32, gdesc[UR56], RZ, !UPT, gsb0 ;  /* 0x00600000382079f1 */ /* 0x000fe2000c0410ff */
[----:B------:R-:W-:Y:S01]  /*2350*/  UMOV UR58, UR12 ;  /* 0x0000000c003a7c82 */ /* 0x000fe20008000000 */
[----:B------:R-:W-:Y:S01]  /*2360*/  UMOV UR59, UR13 ;  /* 0x0000000d003b7c82 */ /* 0x000fe20008000000 */
[----:B------:R-:W-:Y:S01]  /*2370*/  UMOV UR12, UR48 ;  /* 0x00000030000c7c82 */ /* 0x000fe20008000000 */
        /* <DEDUP_REMOVED lines=10> */
[----:B------:R-:W-:Y:S01]  /*2420*/  MOV R5, UR46 ;  /* 0x0000002e00057c02 */ /* 0x000fe20008000f00 */
[----:B------:R-:W-:Y:S01]  /*2430*/  UMOV UR46, UR10 ;  /* 0x0000000a002e7c82 */ /* 0x000fe20008000000 */
[----:B------:R-:W-:Y:S01]  /*2440*/  MOV R6, UR47 ;  /* 0x0000002f00067c02 */ /* 0x000fe20008000f00 */
[----:B------:R-:W-:Y:S01]  /*2450*/  UMOV UR47, UR11 ;  /* 0x0000000b002f7c82 */ /* 0x000fe20008000000 */
[----:B------:R-:W-:Y:S01]  /*2460*/  UMOV UR11, 0x80000020 ;  /* 0x80000020000b7882 */ /* 0x000fe20000000000 */
[----:B------:R-:W-:-:S02]  /*2470*/  WARPGROUP.DEPBAR.LE gsb0, 0x0 ;  /* 0x00008000000079c5 */ /* 0x000fc40000010000 */
        /* <DEDUP_REMOVED lines=15> */
[----:B------:R-:W-:Y:S01]  /*2570*/  UMOV UR59, 0x80000020 ;  /* 0x80000020003b7882 */ /* 0x000fe20000000000 */
[----:B------:R-:W-:Y:S01]  /*2580*/  UMOV UR15, 0x80000020 ;  /* 0x80000020000f7882 */ /* 0x000fe20000000000 */
        /* <DEDUP_REMOVED lines=13> */
[----:B------:R-:W-:Y:S01]  /*2660*/  UMOV UR16, UR8 ;  /* 0x0000000800107c82 */ /* 0x000fe20008000000 */
[----:B------:R-:W-:Y:S01]  /*2670*/  UMOV UR17, UR9 ;  /* 0x0000000900117c82 */ /* 0x000fe20008000000 */
        /* <DEDUP_REMOVED lines=21> */
[----:B------:R-:W-:Y:S01]  /*27d0*/  UMOV UR23, 0x80000020 ;  /* 0x8000002000177882 */ /* 0x000fe20000000000 */
[----:B------:R-:W-:Y:S01]  /*27e0*/  UMOV UR27, 0x80000020 ;  /* 0x80000020001b7882 */ /* 0x000fe20000000000 */
[----:B------:R-:W-:Y:S01]  /*27f0*/  UMOV UR28, UR8 ;  /* 0x00000008001c7c82 */ /* 0x000fe20008000000 */
[----:B------:R-:W-:Y:S01]  /*2800*/  UMOV UR29, UR9 ;  /* 0x00000009001d7c82 */ /* 0x000fe20008000000 */
[----:B------:R-:W-:Y:S02]  /*2810*/  WARPGROUP.DEPBAR.LE gsb0, 0x0 ;  /* 0x00008000000079c5 */ /* 0x000fe40000010000 */
[----:B------:R-:W-:-:S06]  /*2820*/  WARPGROUP.ARRIVE ;  /* 0x00000000000079c5 */ /* 0x000fcc0000000000 */
[----:B------:R-:W-:Y:S01]  /*2830*/  IGMMA.64x16x32.S8.S8 R136, gdesc[UR32], RZ, !UPT, gsb0 ;  /* 0x00600000208879f1 */ /* 0x000fe2000c0410ff */
        /* <DEDUP_REMOVED lines=12> */
[----:B------:R-:W-:Y:S01]  /*2900*/  R2UR UR7, R11 ;  /* 0x000000000b0772ca */ /* 0x000fe200000e0000 */
[----:B------:R-:W-:Y:S01]  /*2910*/  UMOV UR39, 0x80000020 ;  /* 0x8000002000277882 */ /* 0x000fe20000000000 */
[----:B------:R-:W-:Y:S01]  /*2920*/  R2UR UR6, R12 ;  /* 0x000000000c0672ca */ /* 0x000fe200000e0000 */
[----:B------:R-:W-:Y:S01]  /*2930*/  UMOV UR43, 0x80000020 ;  /* 0x80000020002b7882 */ /* 0x000fe20000000000 */
[----:B------:R-:W-:Y:S01]  /*2940*/  UMOV UR4, UR8 ;  /* 0x0000000800047c82 */ /* 0x000fe20008000000 */
[----:B------:R-:W-:-:S10]  /*2950*/  UMOV UR5, UR9 ;  /* 0x0000000900057c82 */ /* 0x000fd40008000000 */
[----:B------:R-:W-:Y:S02]  /*2960*/  UIADD3 UR18, UR6, 0x2, URZ ;  /* 0x0000000206127890 */ /* 0x000fe4000fffe03f */
[----:B------:R-:W-:Y:S02]  /*2970*/  UIADD3 UR14, UR6, 0x42, URZ ;  /* 0x00000042060e7890 */ /* 0x000fe4000fffe03f */
[----:B------:R-:W-:-:S03]  /*2980*/  UIADD3 UR58, UR6, 0x82, URZ ;  /* 0x00000082063a7890 */ /* 0x000fc6000fffe03f */
[----:B------:R-:W-:Y:S01]  /*2990*/  UMOV UR10, UR18 ;  /* 0x00000012000a7c82 */ /* 0x000fe20008000000 */
[----:B------:R-:W-:Y:S02]  /*29a0*/  WARPGROUP.DEPBAR.LE gsb0, 0x0 ;  /* 0x00008000000079c5 */ /* 0x000fe40000010000 */
[----:B------:R-:W-:-:S06]  /*29b0*/  WARPGROUP.ARRIVE ;  /* 0x00000000000079c5 */ /* 0x000fcc0000000000 */
[----:B------:R-:W-:Y:S01]  /*29c0*/  IGMMA.64x16x32.S8.S8 R184, gdesc[UR48], RZ, !UPT, gsb0 ;  /* 0x0060000030b879f1 */ /* 0x000fe2000c0410ff */
[----:B------:R-:W-:Y:S01]  /*29d0*/  R2UR UR49, R9 ;  /* 0x00000000093172ca */ /* 0x000fe200000e0000 */
[----:B------:R-:W-:Y:S01]  /*29e0*/  UMOV UR50, UR6 ;  /* 0x0000000600327c82 */ /* 0x000fe20008000000 */
[----:B------:R-:W-:Y:S01]  /*29f0*/  R2UR UR48, R8 ;  /* 0x00000000083072ca */ /* 0x000fe200000e0000 */
[----:B------:R-:W-:Y:S01]  /*2a00*/  UMOV UR51, UR7 ;  /* 0x0000000700337c82 */ /* 0x000fe20008000000 */
[----:B------:R-:W-:Y:S02]  /*2a10*/  WARPGROUP.DEPBAR.LE gsb0, 0x0 ;  /* 0x00008000000079c5 */ /* 0x000fe40000010000 */
[----:B------:R-:W-:-:S06]  /*2a20*/  WARPGROUP.ARRIVE ;  /* 0x00000000000079c5 */ /* 0x000fcc0000000000 */
[----:B------:R-:W-:Y:S01]  /*2a30*/  IGMMA.64x16x32.S8.S8 R200, gdesc[UR44], RZ, !UPT, gsb0 ;  /* 0x006000002cc879f1 */ /* 0x000fe2000c0410ff */
[----:B------:R-:W-:Y:S02]  /*2a40*/  R2UR UR47, R6 ;  /* 0x00000000062f72ca */ /* 0x000fe400000e0000 */
[----:B------:R-:W-:Y:S02]  /*2a50*/  R2UR UR46, R5 ;  /* 0x00000000052e72ca */ /* 0x000fe400000e0000 */
[----:B------:R-:W-:Y:S02]  /*2a60*/  R2UR UR45, R3 ;  /* 0x00000000032d72ca */ /* 0x000fe400000e0000 */
[----:B------:R-:W-:Y:S01]  /*2a70*/  R2UR UR44, R2 ;  /* 0x00000000022c72ca */ /* 0x000fe200000e0000 */
[----:B------:R-:W-:Y:S02]  /*2a80*/  WARPGROUP.DEPBAR.LE gsb0, 0x0 ;  /* 0x00008000000079c5 */ /* 0x000fe40000010000 */
[----:B------:R-:W-:-:S06]  /*2a90*/  WARPGROUP.ARRIVE ;  /* 0x00000000000079c5 */ /* 0x000fcc0000000000 */
[----:B------:R-:W-:Y:S01]  /*2aa0*/  IGMMA.64x16x32.S8.S8 R216, gdesc[UR52], RZ, !UPT, gsb0 ;  /* 0x0060000034d879f1 */ /* 0x000fe2000c0410ff */
[----:B------:R-:W-:Y:S02]  /*2ab0*/  R2UR UR53, R10 ;  /* 0x000000000a3572ca */ /* 0x000fe400000e0000 */
[----:B------:R-:W-:Y:S01]  /*2ac0*/  R2UR UR52, R7 ;  /* 0x00000000073472ca */ /* 0x000fe200000e0000 */
[----:B------:R-:W-:Y:S02]  /*2ad0*/  WARPGROUP.DEPBAR.LE gsb0, 0x0 ;  /* 0x00008000000079c5 */ /* 0x000fe40000010000 */
[----:B0-----:R-:W-:-:S06]  /*2ae0*/  WARPGROUP.ARRIVE ;  /* 0x00000000000079c5 */ /* 0x001fcc0000000000 */
[----:B------:R-:W-:Y:S01]  /*2af0*/  IGMMA.64x16x32.S8.S8 R208, gdesc[UR44], RZ, !UPT, gsb0 ;  /* 0x006000002cd079f1 */ /* 0x000fe2000c0410ff */
[----:B------:R-:W-:Y:S01]  /*2b00*/  UMOV UR44, UR8 ;  /* 0x00000008002c7c82 */ /* 0x000fe20008000000 */
[----:B------:R-:W-:Y:S01]  /*2b10*/  UMOV UR45, UR9 ;  /* 0x00000009002d7c82 */ /* 0x000fe20008000000 */
[----:B------:R-:W-:Y:S02]  /*2b20*/  WARPGROUP.DEPBAR.LE gsb0, 0x0 ;  /* 0x00008000000079c5 */ /* 0x000fe40000010000 */
[----:B------:R-:W-:Y:S01]  /*2b30*/  IMAD.MOV.U32 R10, RZ, RZ, R208 ;  /* 0x000000ffff0a7224 */ /* 0x000fe200078e00d0 */
[----:B------:R-:W-:Y:S01]  /*2b40*/  MOV R6, R212 ;  /* 0x000000d400067202 */ /* 0x000fe20000000f00 */
[----:B------:R-:W-:Y:S02]  /*2b50*/  IMAD.MOV.U32 R9, RZ, RZ, R209 ;  /* 0x000000ffff097224 */ /* 0x000fe400078e00d1 */
[----:B------:R-:W-:Y:S02]  /*2b60*/  IMAD.MOV.U32 R8, RZ, RZ, R210 ;  /* 0x000000ffff087224 */ /* 0x000fe400078e00d2 */
[----:B------:R-:W-:-:S02]  /*2b70*/  IMAD.MOV.U32 R7, RZ, RZ, R211 ;  /* 0x000000ffff077224 */ /* 0x000fc400078e00d3 */
[----:B------:R-:W-:Y:S02]  /*2b80*/  IMAD.MOV.U32 R5, RZ, RZ, R213 ;  /* 0x000000ffff057224 */ /* 0x000fe400078e00d5 */
[----:B------:R-:W-:Y:S02]  /*2b90*/  IMAD.MOV.U32 R3, RZ, RZ, R214 ;  /* 0x000000ffff037224 */ /* 0x000fe400078e00d6 */
[----:B------:R-:W-:Y:S02]  /*2ba0*/  IMAD.MOV.U32 R2, RZ, RZ, R215 ;  /* 0x000000ffff027224 */ /* 0x000fe400078e00d7 */
[----:B------:R-:W-:-:S06]  /*2bb0*/  WARPGROUP.ARRIVE ;  /* 0x00000000000079c5 */ /* 0x000fcc0000000000 */
[----:B------:R-:W-:Y:S03]  /*2bc0*/  IGMMA.64x16x32.S8.S8 R208, gdesc[UR48], RZ, !UPT, gsb0 ;  /* 0x0060000030d079f1 */ /* 0x000fe6000c0410ff */
[----:B------:R-:W-:Y:S02]  /*2bd0*/  WARPGROUP.DEPBAR.LE gsb0, 0x0 ;  /* 0x00008000000079c5 */ /* 0x000fe40000010000 */
[----:B------:R-:W-:Y:S01]  /*2be0*/  IMAD.MOV.U32 R12, RZ, RZ, R214 ;  /* 0x000000ffff0c7224 */ /* 0x000fe200078e00d6 */
[----:B------:R-:W-:Y:S01]  /*2bf0*/  MOV R21, R210 ;  /* 0x000000d200157202 */ /* 0x000fe20000000f00 */
[----:B------:R-:W-:Y:S02]  /*2c00*/  IMAD.MOV.U32 R11, RZ, RZ, R215 ;  /* 0x000000ffff0b7224 */ /* 0x000fe400078e00d7 */
[----:B------:R-:W-:Y:S01]  /*2c10*/  IMAD.MOV.U32 R15, RZ, RZ, R212 ;  /* 0x000000ffff0f7224 */ /* 0x000fe200078e00d4 */
[----:B------:R-:W2:Y:S01]  /*2c20*/  LDL.LU.64 R214, [R1+0x178] ;  /* 0x0001780001d67983 */ /* 0x000ea20000300a00 */
[----:B------:R-:W-:-:S02]  /*2c30*/  IMAD.MOV.U32 R14, RZ, RZ, R213 ;  /* 0x000000ffff0e7224 */ /* 0x000fc400078e00d5 */
[----:B------:R-:W-:Y:S01]  /*2c40*/  IMAD.MOV.U32 R20, RZ, RZ, R211 ;  /* 0x000000ffff147224 */ /* 0x000fe200078e00d3 */
[----:B------:R-:W2:Y:S01]  /*2c50*/  LDL.LU.64 R212, [R1+0x170] ;  /* 0x0001700001d47983 */ /* 0x000ea20000300a00 */
[----:B------:R-:W-:Y:S02]  /*2c60*/  IMAD.MOV.U32 R225, RZ, RZ, R208 ;  /* 0x000000ffffe17224 */ /* 0x000fe400078e00d0 */
[----:B------:R-:W-:Y:S01]  /*2c70*/  IMAD.MOV.U32 R224, RZ, RZ, R209 ;  /* 0x000000ffffe07224 */ /* 0x000fe200078e00d1 */
[----:B------:R-:W2:Y:S04]  /*2c80*/  LDL.LU.64 R210, [R1+0x168] ;  /* 0x0001680001d27983 */ /* 0x000ea80000300a00 */
[----:B------:R-:W2:Y:S02]  /*2c90*/  LDL.LU.64 R208, [R1+0x160] ;  /* 0x0001600001d07983 */ /* 0x000ea40000300a00 */
[----:B--2---:R-:W-:-:S06]  /*2ca0*/  WARPGROUP.ARRIVE ;  /* 0x00000000000079c5 */ /* 0x004fcc0000000000 */
[----:B------:R-:W-:Y:S03]  /*2cb0*/  IGMMA.64x16x32.S8.S8 R208, gdesc[UR8], R208, gsb0 ;  /* 0x0060000008d079f1 */ /* 0x000fe600080410d0 */
[----:B------:R-:W-:Y:S02]  /*2cc0*/  WARPGROUP.DEPBAR.LE gsb0, 0x0 ;  /* 0x00008000000079c5 */ /* 0x000fe40000010000 */
[----:B------:R-:W-:Y:S04]  /*2cd0*/  STL.64 [R1+0x80], R208 ;  /* 0x000080d001007387 */ /* 0x000fe80000100a00 */
[----:B------:R-:W-:Y:S04]  /*2ce0*/  STL.64 [R1+0x88], R210 ;  /* 0x000088d201007387 */ /* 0x000fe80000100a00 */
[----:B------:R-:W-:Y:S04]  /*2cf0*/  STL.64 [R1+0x90], R212 ;  /* 0x000090d401007387 */ /* 0x000fe80000100a00 */
[----:B------:R0:W-:Y:S04]  /*2d00*/  STL.64 [R1+0x98], R214 ;  /* 0x000098d601007387 */ /* 0x0001e80000100a00 */
[----:B0-----:R-:W2:Y:S04]  /*2d10*/  LDL.LU.64 R214, [R1+0x158] ;  /* 0x0001580001d67983 */ /* 0x001ea80000300a00 */
[----:B------:R-:W2:Y:S04]  /*2d20*/  LDL.LU.64 R212, [R1+0x150] ;  /* 0x0001500001d47983 */ /* 0x000ea80000300a00 */
[----:B------:R-:W2:Y:S04]  /*2d30*/  LDL.LU.64 R210, [R1+0x148] ;  /* 0x0001480001d27983 */ /* 0x000ea80000300a00 */
[----:B------:R-:W2:Y:S01]  /*2d40*/  LDL.LU.64 R208, [R1+0x140] ;  /* 0x0001400001d07983 */ /* 0x000ea20000300a00 */
[----:B------:R-:W-:Y:S01]  /*2d50*/  UMOV UR46, UR14 ;  /* 0x0000000e002e7c82 */ /* 0x000fe20008000000 */
[----:B------:R-:W-:Y:S01]  /*2d60*/  UMOV UR47, 0x80000020 ;  /* 0x80000020002f7882 */ /* 0x000fe20000000000 */
        /* <DEDUP_REMOVED lines=10> */
[----:B------:R-:W2:Y:S02]  /*2e10*/  LDL.LU.64 R208, [R1+0x120] ;  /* 0x0001200001d07983 */ /* 0x000ea40000300a00 */
[----:B--2---:R-:W-:-:S06]  /*2e20*/  WARPGROUP.ARRIVE ;  /* 0x00000000000079c5 */ /* 0x004fcc0000000000 */
[----:B------:R-:W-:Y:S03]  /*2e30*/  IGMMA.64x16x32.S8.S8 R208, gdesc[UR56], R208, gsb0 ;  /* 0x0060000038d079f1 */ /* 0x000fe600080410d0 */
[----:B------:R-:W-:Y:S02]  /*2e40*/  WARPGROUP.DEPBAR.LE gsb0, 0x0 ;  /* 0x00008000000079c5 */ /* 0x000fe40000010000 */
[----:B------:R-:W-:Y:S04]  /*2e50*/  STL.64 [R1], R208 ;  /* 0x000000d001007387 */ /* 0x000fe80000100a00 */
[----:B------:R-:W-:Y:S04]  /*2e60*/  STL.64 [R1+0x8], R210 ;  /* 0x000008d201007387 */ /* 0x000fe80000100a00 */
[----:B------:R-:W-:Y:S04]  /*2e70*/  STL.64 [R1+0x10], R212 ;  /* 0x000010d401007387 */ /* 0x000fe80000100a00 */
[----:B------:R0:W-:Y:S04]  /*2e80*/  STL.64 [R1+0x18], R214 ;  /* 0x000018d601007387 */ /* 0x0001e80000100a00 */
[----:B0-----:R-:W2:Y:S04]  /*2e90*/  LDL.LU.64 R214, [R1+0x118] ;  /* 0x0001180001d67983 */ /* 0x001ea80000300a00 */
[----:B------:R-:W2:Y:S04]  /*2ea0*/  LDL.LU.64 R212, [R1+0x110] ;  /* 0x0001100001d47983 */ /* 0x000ea80000300a00 */
[----:B------:R-:W2:Y:S04]  /*2eb0*/  LDL.LU.64 R210, [R1+0x108] ;  /* 0x0001080001d27983 */ /* 0x000ea80000300a00 */
[----:B------:R-:W2:Y:S01]  /*2ec0*/  LDL.LU.64 R208, [R1+0x100] ;  /* 0x0001000001d07983 */ /* 0x000ea20000300a00 */
[----:B------:R-:W-:Y:S01]  /*2ed0*/  UIADD3 UR54, UR6, 0xc2, URZ ;  /* 0x000000c206367890 */ /* 0x000fe2000fffe03f */
[----:B------:R-:W-:Y:S01]  /*2ee0*/  UMOV UR55, 0x80000020 ;  /* 0x8000002000377882 */ /* 0x000fe20000000000 */
[----:B------:R-:W-:Y:S01]  /*2ef0*/  UIADD3 UR14, UR6, 0x102, URZ ;  /* 0x00000102060e7890 */ /* 0x000fe2000fffe03f */
[----:B------:R-:W-:-:S02]  /*2f00*/  UMOV UR18, UR46 ;  /* 0x0000002e00127c82 */ /* 0x000fc40008000000 */
[----:B------:R-:W-:Y:S01]  /*2f10*/  UMOV UR56, UR18 ;  /* 0x0000001200387c82 */ /* 0x000fe20008000000 */
[----:B------:R-:W-:Y:S01]  /*2f20*/  UIADD3 UR18, UR6, 0x142, URZ ;  /* 0x0000014206127890 */ /* 0x000fe2000fffe03f */
[----:B------:R-:W-:Y:S02]  /*2f30*/  UMOV UR19, UR47 ;  /* 0x0000002f00137c82 */ /* 0x000fe40008000000 */
[----:B------:R-:W-:Y:S01]  /*2f40*/  UMOV UR57, UR19 ;  /* 0x0000001300397c82 */ /* 0x000fe20008000000 */
[----:B------:R-:W-:Y:S01]  /*2f50*/  UMOV UR19, 0x80000020 ;  /* 0x8000002000137882 */ /* 0x000fe20000000000 */
[----:B------:R-:W-:Y:S02]  /*2f60*/  UIADD3 UR22, UR6, 0x182, URZ ;  /* 0x0000018206167890 */ /* 0x000fe4000fffe03f */
[----:B------:R-:W-:Y:S01]  /*2f70*/  UIADD3 UR26, UR6, 0x1c2, URZ ;  /* 0x000001c2061a7890 */ /* 0x000fe2000fffe03f */
[----:B--2---:R-:W-:-:S06]  /*2f80*/  WARPGROUP.ARRIVE ;  /* 0x00000000000079c5 */ /* 0x004fcc0000000000 */
[----:B------:R-:W-:Y:S03]  /*2f90*/  IGMMA.64x16x32.S8.S8 R208, gdesc[UR52], R208, gsb0 ;  /* 0x0060000034d079f1 */ /* 0x000fe600080410d0 */
[----:B------:R-:W-:Y:S02]  /*2fa0*/  WARPGROUP.DEPBAR.LE gsb0, 0x0 ;  /* 0x00008000000079c5 */ /* 0x000fe40000010000 */
[----:B------:R-:W-:-:S06]  /*2fb0*/  WARPGROUP.ARRIVE ;  /* 0x00000000000079c5 */ /* 0x000fcc0000000000 */
        /* <DEDUP_REMOVED lines=9> */
[----:B------:R-:W-:Y:S01]  /*3050*/  IGMMA.64x16x32.S8.S8 R144, gdesc[UR24], R144, gsb0 ;  /* 0x00600000189079f1 */ /* 0x000fe20008041090 */
[----:B------:R-:W-:Y:S02]  /*3060*/  UIADD3 UR30, UR6, 0x202, URZ ;  /* 0x00000202061e7890 */ /* 0x000fe4000fffe03f */
        /* <DEDUP_REMOVED lines=16> */
[----:B------:R-:W-:Y:S02]  /*3170*/  UIADD3 UR46, UR6, 0x342, URZ ;  /* 0x00000342062e7890 */ /* 0x000fe4000fffe03f */
[----:B------:R-:W-:Y:S01]  /*3180*/  UIADD3 UR50, UR6, 0x382, URZ ;  /* 0x0000038206327890 */ /* 0x000fe2000fffe03f */
[----:B------:R-:W-:Y:S02]  /*3190*/  UMOV UR7, 0x80000020 ;  /* 0x8000002000077882 */ /* 0x000fe40000000000 */
[----:B------:R-:W-:Y:S01]  /*31a0*/  UMOV UR6, UR12 ;  /* 0x0000000c00067c82 */ /* 0x000fe20008000000 */
[----:B------:R-:W-:Y:S02]  /*31b0*/  WARPGROUP.DEPBAR.LE gsb0, 0x0 ;  /* 0x00008000000079c5 */ /* 0x000fe40000010000 */
[----:B------:R-:W-:-:S06]  /*31c0*/  WARPGROUP.ARRIVE ;  /* 0x00000000000079c5 */ /* 0x000fcc0000000000 */
[----:B------:R-:W-:Y:S01]  /*31d0*/  IGMMA.64x16x32.S8.S8 R64, gdesc[UR4], R64, gsb0 ;  /* 0x00600000044079f1 */ /* 0x000fe20008041040 */
[----:B------:R-:W-:Y:S01]  /*31e0*/  UMOV UR44, UR8 ;  /* 0x00000008002c7c82 */ /* 0x000fe20008000000 */
[----:B------:R-:W-:Y:S01]  /*31f0*/  UMOV UR45, UR9 ;  /* 0x00000009002d7c82 */ /* 0x000fe20008000000 */
[----:B------:R-:W-:Y:S01]  /*3200*/  UMOV UR47, 0x80000020 ;  /* 0x80000020002f7882 */ /* 0x000fe20000000000 */
        /* <DEDUP_REMOVED lines=9> */
[----:B------:R-:W-:Y:S01]  /*32a0*/  UIADD3 UR60, UR60, 0x202, URZ ;  /* 0x000002023c3c7890 */ /* 0x000fe2000fffe03f */
[----:B------:R-:W-:-:S06]  /*32b0*/  UMOV UR49, 0x80000020 ;  /* 0x8000002000317882 */ /* 0x000fcc0000000000 */
[----:B------:R-:W-:Y:S01]  /*32c0*/  UMOV UR48, UR60 ;  /* 0x0000003c00307c82 */ /* 0x000fe20008000000 */
[----:B------:R-:W-:Y:S02]  /*32d0*/  WARPGROUP.DEPBAR.LE gsb0, 0x0 ;  /* 0x00008000000079c5 */ /* 0x000fe40000010000 */
[----:B------:R-:W-:-:S06]  /*32e0*/  WARPGROUP.ARRIVE ;  /* 0x00000000000079c5 */ /* 0x000fcc0000000000 */
[----:B------:R-:W-:Y:S01]  /*32f0*/  IGMMA.64x16x32.S8.S8 R24, gdesc[UR48], R24, gsb0 ;  /* 0x00600000301879f1 */ /* 0x000fe20008041018 */
[----:B------:R-:W-:Y:S01]  /*3300*/  UMOV UR44, UR48 ;  /* 0x00000030002c7c82 */ /* 0x000fe20008000000 */
        /* <DEDUP_REMOVED lines=56> */
[----:B------:R-:W-:Y:S01]  /*3690*/  UMOV UR56, UR48 ;  /* 0x0000003000387c82 */ /* 0x000fe20008000000 */
[----:B------:R-:W-:Y:S01]  /*36a0*/  UMOV UR57, UR49 ;  /* 0x0000003100397c82 */ /* 0x000fe20008000000 */
[----:B------:R0:W-:Y:S01]  /*36b0*/  STL.64 [R1+0xd8], R214 ;  /* 0x0000d8d601007387 */ /* 0x0001e20000100a00 */
[----:B------:R-:W-:Y:S02]  /*36c0*/  WARPGROUP.DEPBAR.LE gsb0, 0x0 ;  /* 0x00008000000079c5 */ /* 0x000fe40000010000 */
[----:B------:R-:W-:-:S06]  /*36d0*/  WARPGROUP.ARRIVE ;  /* 0x00000000000079c5 */ /* 0x000fcc0000000000 */
[----:B------:R-:W-:Y:S01]  /*36e0*/  IGMMA.64x16x32.S8.S8 R216, gdesc[UR56], R216, gsb0 ;  /* 0x0060000038d879f1 */ /* 0x000fe200080410d8 */
[----:B------:R1:W-:Y:S01]  /*36f0*/  STL.64 [R1+0xd0], R212 ;  /* 0x0000d0d401007387 */ /* 0x0003e20000100a00 */
[----:B0-----:R-:W-:Y:S01]  /*3700*/  MOV R214, R12 ;  /* 0x0000000c00d67202 */ /* 0x001fe20000000f00 */
[----:B------:R-:W-:Y:S02]  /*3710*/  IMAD.MOV.U32 R215, RZ, RZ, R11 ;  /* 0x000000ffffd77224 */ /* 0x000fe400078e000b */
[----:B------:R0:W-:Y:S04]  /*3720*/  STL.64 [R1+0xc8], R210 ;  /* 0x0000c8d201007387 */ /* 0x0001e80000100a00 */
[----:B------:R2:W-:Y:S01]  /*3730*/  STL.64 [R1+0xc0], R208 ;  /* 0x0000c0d001007387 */ /* 0x0005e20000100a00 */
[----:B-1----:R-:W-:-:S02]  /*3740*/  IMAD.MOV.U32 R212, RZ, RZ, R15 ;  /* 0x000000ffffd47224 */ /* 0x002fc400078e000f */
[----:B------:R-:W-:Y:S02]  /*3750*/  IMAD.MOV.U32 R213, RZ, RZ, R14 ;  /* 0x000000ffffd57224 */ /* 0x000fe400078e000e */
[----:B0-----:R-:W-:Y:S02]  /*3760*/  IMAD.MOV.U32 R210, RZ, RZ, R21 ;  /* 0x000000ffffd27224 */ /* 0x001fe400078e0015 */
[----:B------:R-:W-:Y:S01]  /*3770*/  IMAD.MOV.U32 R211, RZ, RZ, R20 ;  /* 0x000000ffffd37224 */ /* 0x000fe200078e0014 */
[----:B--2---:R-:W-:Y:S01]  /*3780*/  MOV R208, R225 ;  /* 0x000000e100d07202 */ /* 0x004fe20000000f00 */
[----:B------:R-:W-:Y:S01]  /*3790*/  IMAD.MOV.U32 R209, RZ, RZ, R224 ;  /* 0x000000ffffd17224 */ /* 0x000fe200078e00e0 */
[----:B------:R0:W-:Y:S04]  /*37a0*/  STL.64 [R1+0xf8], R214 ;  /* 0x0000f8d601007387 */ /* 0x0001e80000100a00 */
[----:B------:R1:W-:Y:S04]  /*37b0*/  STL.64 [R1+0xf0], R212 ;  /* 0x0000f0d401007387 */ /* 0x0003e80000100a00 */
[----:B------:R2:W-:Y:S04]  /*37c0*/  STL.64 [R1+0xe8], R210 ;  /* 0x0000e8d201007387 */ /* 0x0005e80000100a00 */
[----:B------:R3:W-:Y:S01]  /*37d0*/  STL.64 [R1+0xe0], R208 ;  /* 0x0000e0d001007387 */ /* 0x0007e20000100a00 */
[----:B0-----:R-:W-:-:S02]  /*37e0*/  IMAD.MOV.U32 R214, RZ, RZ, R3 ;  /* 0x000000ffffd67224 */ /* 0x001fc400078e0003 */
[----:B------:R-:W-:Y:S01]  /*37f0*/  IMAD.MOV.U32 R215, RZ, RZ, R2 ;  /* 0x000000ffffd77224 */ /* 0x000fe200078e0002 */
[----:B-1----:R-:W-:Y:S01]  /*3800*/  MOV R212, R6 ;  /* 0x0000000600d47202 */ /* 0x002fe20000000f00 */
[----:B------:R-:W-:Y:S02]  /*3810*/  IMAD.MOV.U32 R213, RZ, RZ, R5 ;  /* 0x000000ffffd57224 */ /* 0x000fe400078e0005 */
[----:B--2---:R-:W-:Y:S02]  /*3820*/  IMAD.MOV.U32 R210, RZ, RZ, R8 ;  /* 0x000000ffffd27224 */ /* 0x004fe400078e0008 */
[----:B------:R-:W-:Y:S02]  /*3830*/  IMAD.MOV.U32 R211, RZ, RZ, R7 ;  /* 0x000000ffffd37224 */ /* 0x000fe400078e0007 */
[----:B---3--:R-:W-:Y:S02]  /*3840*/  IMAD.MOV.U32 R208, RZ, RZ, R10 ;  /* 0x000000ffffd07224 */ /* 0x008fe400078e000a */
[----:B------:R-:W-:Y:S01]  /*3850*/  IMAD.MOV.U32 R209, RZ, RZ, R9 ;  /* 0x000000ffffd17224 */ /* 0x000fe200078e0009 */
[----:B------:R-:W-:-:S05]  /*3860*/  WARPGROUP.DEPBAR.LE gsb0, 0x0 ;  /* 0x00008000000079c5 */ /* 0x000fca0000010000 */
[----:B------:R-:W-:Y:S01]  /*3870*/  WARPGROUP.ARRIVE ;  /* 0x00000000000079c5 */ /* 0x000fe20000000000 */
[----:B------:R-:W-:Y:S01]  /*3880*/  UMOV UR50, UR8 ;  /* 0x0000000800327c82 */ /* 0x000fe20008000000 */
[----:B------:R-:W-:-:S04]  /*3890*/  UMOV UR51, UR9 ;  /* 0x0000000900337c82 */ /* 0x000fc80008000000 */
        /* <DEDUP_REMOVED lines=11> */
[----:B------:R-:W-:Y:S01]  /*3950*/  UMOV UR9, UR49 ;  /* 0x0000003100097c82 */ /* 0x000fe20008000000 */
[----:B--2---:R-:W-:-:S06]  /*3960*/  WARPGROUP.ARRIVE ;  /* 0x00000000000079c5 */ /* 0x004fcc0000000000 */
[----:B------:R-:W-:Y:S03]  /*3970*/  IGMMA.64x16x32.S8.S8 R208, gdesc[UR8], R208, gsb0 ;  /* 0x0060000008d079f1 */ /* 0x000fe600080410d0 */
[----:B------:R-:W-:Y:S02]  /*3980*/  WARPGROUP.DEPBAR.LE gsb0, 0x0 ;  /* 0x00008000000079c5 */ /* 0x000fe40000010000 */
[----:B------:R-:W-:Y:S04]  /*3990*/  STL.64 [R1+0x60], R208 ;  /* 0x000060d001007387 */ /* 0x000fe80000100a00 */
[----:B------:R-:W-:Y:S04]  /*39a0*/  STL.64 [R1+0x68], R210 ;  /* 0x000068d201007387 */ /* 0x000fe80000100a00 */
[----:B------:R-:W-:Y:S04]  /*39b0*/  STL.64 [R1+0x70], R212 ;  /* 0x000070d401007387 */ /* 0x000fe80000100a00 */
[----:B------:R0:W-:Y:S04]  /*39c0*/  STL.64 [R1+0x78], R214 ;  /* 0x000078d601007387 */ /* 0x0001e80000100a00 */
[----:B0-----:R0:W5:Y:S04]  /*39d0*/  LDL.LU.64 R214, [R1+0xd8] ;  /* 0x0000d80001d67983 */ /* 0x0011680000300a00 */
[----:B------:R0:W5:Y:S04]  /*39e0*/  LDL.LU.64 R212, [R1+0xd0] ;  /* 0x0000d00001d47983 */ /* 0x0001680000300a00 */
[----:B------:R0:W5:Y:S04]  /*39f0*/  LDL.LU.64 R210, [R1+0xc8] ;  /* 0x0000c80001d27983 */ /* 0x0001680000300a00 */
[----:B------:R0:W5:Y:S01]  /*3a00*/  LDL.LU.64 R208, [R1+0xc0] ;  /* 0x0000c00001d07983 */ /* 0x0001620000300a00 */
[----:B------:R-:W-:Y:S05]  /*3a10*/  @!P1 BRA `(.L_x_19) ;  /* 0x0000002400c49947 */ /* 0x000fea0003800000 */
[----:B------:R-:W2:Y:S01]  /*3a20*/  LDL R2, [R1+0xb0] ;  /* 0x0000b00001027983 */ /* 0x000ea20000100800 */
[----:B------:R-:W-:-:S13]  /*3a30*/  R2UR UR5, R13 ;  /* 0x000000000d0572ca */ /* 0x000fda00000e0000 */
[----:B------:R-:W-:-:S04]  /*3a40*/  UIADD3 UR60, UR5, 0x1, URZ ;  /* 0x00000001053c7890 */ /* 0x000fc8000fffe03f */
[----:B------:R-:W-:-:S04]  /*3a50*/  UISETP.NE.AND UP0, UPT, UR60, 0x8, UPT ;  /* 0x000000083c00788c */ /* 0x000fc8000bf05270 */
[----:B------:R-:W-:Y:S02]  /*3a60*/  USEL UR4, URZ, 0x1, UP0 ;  /* 0x000000013f047887 */ /* 0x000fe40008000000 */
[----:B------:R-:W-:Y:S01]  /*3a70*/  USEL UR60, UR60, URZ, UP0 ;  /* 0x0000003f3c3c7287 */ /* 0x000fe20008000000 */
[----:B--2---:R-:W-:Y:S01]  /*3a80*/  R2UR UR6, R2 ;  /* 0x00000000020672ca */ /* 0x004fe200000e0000 */
[----:B------:R-:W-:-:S12]  /*3a90*/  IMAD.U32 R2, RZ, RZ, UR5 ;  /* 0x00000005ff027e24 */ /* 0x000fd8000f8e00ff */
[----:B------:R-:W-:-:S06]  /*3aa0*/  ULOP3.LUT UR4, UR6, UR4, URZ, 0x3c, !UPT ;  /* 0x0000000406047292 */ /* 0x000fcc000f8e3c3f */
[----:B------:R-:W-:-:S07]  /*3ab0*/  IMAD.U32 R3, RZ, RZ, UR4 ;  /* 0x00000004ff037e24 */ /* 0x000fce000f8e00ff */
.L_x_26:
[----:B------:R-:W-:Y:S05]  /*3ac0*/  @!P0 BRA `(.L_x_20) ;  /* 0x0000000000048947 */ /* 0x000fea0003800000 */
[----:B------:R-:W-:Y:S01]  /*3ad0*/  BPT.TRAP 0x1 ;  /* 0x000000040000795c */ /* 0x000fe20000300000 */
.L_x_20:
[----:B------:R-:W1:Y:S01]  /*3ae0*/  S2UR UR5, SR_CgaCtaId ;  /* 0x00000000000579c3 */ /* 0x000e620000008800 */
[----:B------:R-:W-:Y:S01]  /*3af0*/  UMOV UR4, 0x400 ;  /* 0x0000040000047882 */ /* 0x000fe20000000000 */
[----:B------:R-:W-:Y:S02]  /*3b00*/  MOV R5, UR60 ;  /* 0x0000003c00057c02 */ /* 0x000fe40008000f00 */
[----:B------:R-:W-:Y:S01]  /*3b10*/  SHF.L.U32 R6, R3, 0x1f, RZ ;  /* 0x0000001f03067819 */ /* 0x000fe200000006ff */
[----:B-1----:R-:W-:-:S06]  /*3b20*/  ULEA UR4, UR5, UR4, 0x18 ;  /* 0x0000000405047291 */ /* 0x002fcc000f8ec03f */
[----:B------:R-:W-:-:S04]  /*3b30*/  IMAD.U32 R0, RZ, RZ, UR4 ;  /* 0x00000004ff007e24 */ /* 0x000fc8000f8e00ff */
[----:B------:R-:W-:-:S04]  /*3b40*/  IMAD R5, R5, 0x8, R0 ;  /* 0x0000000805057824 */ /* 0x000fc800078e0200 */
[----:B------:R1:W2:Y:S01]  /*3b50*/  SYNCS.PHASECHK.TRANS64.TRYWAIT P1, [R5+URZ], R6 ;  /* 0x00000006050075a7 */ /* 0x0002a2000802017f */
[----:B------:R-:W-:Y:S05]  /*3b60*/  @!P0 BRA `(.L_x_21) ;  /* 0x0000000000048947 */ /* 0x000fea0003800000 */
[----:B------:R-:W-:Y:S01]  /*3b70*/  BPT.TRAP 0x1 ;  /* 0x000000040000795c */ /* 0x000fe20000300000 */
.L_x_21:
[----:B--2---:R-:W-:Y:S05]  /*3b80*/  @P1 BRA `(.L_x_22) ;  /* 0x0000000000081947 */ /* 0x004fea0003800000 */
[----:B------:R-:W2:Y:S02]  /*3b90*/  SYNCS.PHASECHK.TRANS64.TRYWAIT P1, [R5+URZ], R6 ;  /* 0x00000006050075a7 */ /* 0x000ea4000802017f */
[----:B--2---:R-:W-:Y:S05]  /*3ba0*/  @!P1 BRA `(.L_x_23) ;  /* 0x0000012400b89947 */ /* 0x004fea0003800000 */
.L_x_22:
[----:B------:R-:W-:Y:S04]  /*3bb0*/  STL.64 [R1+0x1d8], R206 ;  /* 0x0001d8ce01007387 */ /* 0x000fe80000100a00 */
[----:B------:R-:W-:Y:S04]  /*3bc0*/  STL.64 [R1+0x1d0], R204 ;  /* 0x0001d0cc01007387 */ /* 0x000fe80000100a00 */
[----:B------:R-:W-:Y:S04]  /*3bd0*/  STL.64 [R1+0x1c8], R202 ;  /* 0x0001c8ca01007387 */ /* 0x000fe80000100a00 */
[----:B------:R3:W-:Y:S04]  /*3be0*/  STL.64 [R1+0x1c0], R200 ;  /* 0x0001c0c801007387 */ /* 0x0007e80000100a00 */
[----:B---3--:R-:W3:Y:S04]  /*3bf0*/  LDL.LU.64 R200, [R1+0x40] ;  /* 0x0000400001c87983 */ /* 0x008ee80000300a00 */
[----:B------:R-:W3:Y:S04]  /*3c00*/  LDL.LU.64 R202, [R1+0x48] ;  /* 0x0000480001ca7983 */ /* 0x000ee80000300a00 */
[----:B------:R-:W3:Y:S04]  /*3c10*/  LDL.LU.64 R204, [R1+0x50] ;  /* 0x0000500001cc7983 */ /* 0x000ee80000300a00 */
[----:B------:R-:W3:Y:S04]  /*3c20*/  LDL.LU.64 R206, [R1+0x58] ;  /* 0x0000580001ce7983 */ /* 0x000ee80000300a00 */
[----:B------:R-:W-:Y:S04]  /*3c30*/  STL.64 [R1+0x1b8], R222 ;  /* 0x0001b8de01007387 */ /* 0x000fe80000100a00 */
[----:B------:R4:W-:Y:S04]  /*3c40*/  STL.64 [R1+0x1b0], R220 ;  /* 0x0001b0dc01007387 */ /* 0x0009e80000100a00 */
[----:B----4-:R-:W4:Y:S04]  /*3c50*/  LDL.LU.64 R220, [R1+0x80] ;  /* 0x0000800001dc7983 */ /* 0x010f280000300a00 */
[----:B------:R-:W4:Y:S04]  /*3c60*/  LDL.LU.64 R222, [R1+0x88] ;  /* 0x0000880001de7983 */ /* 0x000f280000300a00 */
[----:B------:R-:W4:Y:S04]  /*3c70*/  LDL.LU.64 R224, [R1+0x90] ;  /* 0x0000900001e07983 */ /* 0x000f280000300a00 */
[----:B------:R-:W4:Y:S01]  /*3c80*/  LDL.LU.64 R226, [R1+0x98] ;  /* 0x0000980001e27983 */ /* 0x000f220000300a00 */
[----:B------:R-:W-:Y:S01]  /*3c90*/  R2UR UR4, R19 ;  /* 0x00000000130472ca */ /* 0x000fe200000e0000 */
[----:B------:R-:W-:Y:S01]  /*3ca0*/  UMOV UR9, 0x80000020 ;  /* 0x8000002000097882 */ /* 0x000fe20000000000 */
[----:B------:R-:W-:Y:S01]  /*3cb0*/  UMOV UR11, 0x80000020 ;  /* 0x80000020000b7882 */ /* 0x000fe20000000000 */
[----:B------:R-:W-:Y:S04]  /*3cc0*/  STL.64 [R1+0x1a8], R218 ;  /* 0x0001a8da01007387 */ /* 0x000fe80000100a00 */
[----:B------:R0:W-:Y:S04]  /*3cd0*/  STL.64 [R1+0x1a0], R216 ;  /* 0x0001a0d801007387 */ /* 0x0001e80000100a00 */
[----:B------:R-:W-:Y:S02]  /*3ce0*/  STL [R1+0x198], R0 ;  /* 0x0001980001007387 */ /* 0x000fe40000100800 */
[----:B------:R-:W-:-:S02]  /*3cf0*/  UIMAD UR20, UR60, 0x300, UR4 ;  /* 0x000003003c1478a4 */ /* 0x000fc4000f8e0204 */
[----:B------:R-:W-:Y:S01]  /*3d00*/  UIMAD UR4, UR60, 0x3c0, UR61 ;  /* 0x000003c03c0478a4 */ /* 0x000fe2000f8e023d */
[----:B------:R-:W-:Y:S03]  /*3d10*/  STL.64 [R1+0x190], R22 ;  /* 0x0001901601007387 */ /* 0x000fe60000100a00 */
[----:B------:R-:W-:Y:S01]  /*3d20*/  UIADD3 UR5, UR4, 0x40, URZ ;  /* 0x0000004004057890 */ /* 0x000fe2000fffe03f */
[----:B-----5:R-:W-:Y:S01]  /*3d30*/  STL.64 [R1+0x188], R18 ;  /* 0x0001881201007387 */ /* 0x020fe20000100a00 */
[----:B------:R-:W-:Y:S01]  /*3d40*/  UMOV UR8, UR20 ;  /* 0x0000001400087c82 */ /* 0x000fe20008000000 */
[----:B------:R-:W-:Y:S01]  /*3d50*/  UMOV UR10, UR4 ;  /* 0x00000004000a7c82 */ /* 0x000fe20008000000 */
[----:B----4-:R-:W-:Y:S01]  /*3d60*/  WARPGROUP.ARRIVE ;  /* 0x00000000000079c5 */ /* 0x010fe20000000000 */
[----:B------:R4:W-:Y:S01]  /*3d70*/  STL.64 [R1+0x180], R16 ;  /* 0x0001801001007387 */ /* 0x0009e20000100a00 */
[----:B------:R-:W-:Y:S01]  /*3d80*/  UMOV UR17, UR9 ;  /* 0x0000000900117c82 */ /* 0x000fe20008000000 */
[----:B------:R-:W-:Y:S01]  /*3d90*/  UMOV UR19, 0x80000020 ;  /* 0x8000002000137882 */ /* 0x000fe20000000000 */
[----:B------:R-:W-:Y:S01]  /*3da0*/  UIADD3 UR6, UR4, 0x80, URZ ;  /* 0x0000008004067890 */ /* 0x000fe2000fffe03f */
[----:B0-----:R-:W4:Y:S01]  /*3db0*/  LDL.LU.64 R216, [R1] ;  /* 0x0000000001d87983 */ /* 0x001f220000300a00 */
[----:B------:R-:W-:Y:S03]  /*3dc0*/  IGMMA.64x16x32.S8.S8 R220, gdesc[UR8], R220, gsb0 ;  /* 0x0060000008dc79f1 */ /* 0x000fe600080410dc */
[----:B------:R-:W4:Y:S01]  /*3dd0*/  LDL.LU.64 R218, [R1+0x8] ;  /* 0x0000080001da7983 */ /* 0x000f220000300a00 */
[----:B------:R-:W-:-:S02]  /*3de0*/  WARPGROUP.DEPBAR.LE gsb0, 0x0 ;  /* 0x00008000000079c5 */ /* 0x000fc40000010000 */
[----:B------:R-:W-:Y:S01]  /*3df0*/  IMAD.MOV.U32 R12, RZ, RZ, R220 ;  /* 0x000000ffff0c7224 */ /* 0x000fe200078e00dc */
[----:B------:R-:W-:Y:S01]  /*3e00*/  MOV R9, R223 ;  /* 0x000000df00097202 */ /* 0x000fe20000000f00 */
[----:B------:R-:W-:Y:S02]  /*3e10*/  IMAD.MOV.U32 R11, RZ, RZ, R221 ;  /* 0x000000ffff0b7224 */ /* 0x000fe400078e00dd */
[----:B------:R-:W-:Y:S01]  /*3e20*/  IMAD.MOV.U32 R10, RZ, RZ, R222 ;  /* 0x000000ffff0a7224 */ /* 0x000fe200078e00de */
[----:B------:R-:W4:Y:S01]  /*3e30*/  LDL.LU.64 R220, [R1+0x10] ;  /* 0x0000100001dc7983 */ /* 0x000f220000300a00 */
[----:B---3--:R-:W-:Y:S01]  /*3e40*/  WARPGROUP.ARRIVE ;  /* 0x00000000000079c5 */ /* 0x008fe20000000000 */
[----:B------:R-:W-:Y:S01]  /*3e50*/  UMOV UR16, UR8 ;  /* 0x0000000800107c82 */ /* 0x000fe20008000000 */
[----:B------:R-:W-:Y:S01]  /*3e60*/  UMOV UR18, UR5 ;  /* 0x0000000500127c82 */ /* 0x000fe20008000000 */
[----:B------:R-:W4:Y:S01]  /*3e70*/  LDL.LU.64 R222, [R1+0x18] ;  /* 0x0000180001de7983 */ /* 0x000f220000300a00 */
[----:B------:R-:W-:Y:S01]  /*3e80*/  UMOV UR24, UR8 ;  /* 0x0000000800187c82 */ /* 0x000fe20008000000 */
[----:B------:R-:W-:Y:S01]  /*3e90*/  UMOV UR25, UR9 ;  /* 0x0000000900197c82 */ /* 0x000fe20008000000 */
[----:B------:R-:W-:Y:S01]  /*3ea0*/  IGMMA.64x16x32.S8.S8 R200, gdesc[UR16], R200, gsb0 ;  /* 0x0060000010c879f1 */ /* 0x000fe200080410c8 */
[----:B------:R-:W-:Y:S01]  /*3eb0*/  UMOV UR26, UR6 ;  /* 0x00000006001a7c82 */ /* 0x000fe20008000000 */
[----:B------:R-:W-:Y:S01]  /*3ec0*/  UMOV UR27, 0x80000020 ;  /* 0x80000020001b7882 */ /* 0x000fe20000000000 */
        /* <DEDUP_REMOVED lines=8> */
[----:B------:R-:W-:Y:S01]  /*3f50*/  UMOV UR23, 0x80000020 ;  /* 0x8000002000177882 */ /* 0x000fe20000000000 */
[----:B------:R-:W-:Y:S01]  /*3f60*/  UIADD3 UR30, UR4, 0x1c0, URZ ;  /* 0x000001c0041e7890 */ /* 0x000fe2000fffe03f */
[----:B-12---:R-:W-:Y:S01]  /*3f70*/  IMAD.MOV.U32 R6, RZ, RZ, R226 ;  /* 0x000000ffff067224 */ /* 0x006fe200078e00e2 */
[----:B------:R-:W-:Y:S01]  /*3f80*/  UMOV UR28, UR8 ;  /* 0x00000008001c7c82 */ /* 0x000fe20008000000 */
[----:B------:R-:W-:Y:S01]  /*3f90*/  UMOV UR29, UR9 ;  /* 0x00000009001d7c82 */ /* 0x000fe20008000000 */
[----:B------:R-:W-:Y:S01]  /*3fa0*/  UMOV UR31, 0x80000020 ;  /* 0x80000020001f7882 */ /* 0x000fe20000000000 */
[----:B------:R-:W-:Y:S01]  /*3fb0*/  UIADD3 UR34, UR4, 0x200, URZ ;  /* 0x0000020004227890 */ /* 0x000fe2000fffe03f */
[----:B------:R-:W-:Y:S01]  /*3fc0*/  IMAD.MOV.U32 R5, RZ, RZ, R227 ;  /* 0x000000ffff057224 */ /* 0x000fe200078e00e3 */
[----:B------:R-:W-:-:S02]  /*3fd0*/  WARPGROUP.DEPBAR.LE gsb0, 0x0 ;  /* 0x00008000000079c5 */ /* 0x000fc40000010000 */
[----:B------:R-:W-:Y:S01]  /*3fe0*/  UMOV UR16, UR18 ;  /* 0x0000001200107c82 */ /* 0x000fe20008000000 */
[----:B------:R-:W-:Y:S01]  /*3ff0*/  UIADD3 UR18, UR4, 0x100, URZ ;  /* 0x0000010004127890 */ /* 0x000fe2000fffe03f */
[----:B------:R-:W-:Y:S01]  /*4000*/  UMOV UR6, UR26 ;  /* 0x0000001a00067c82 */ /* 0x000fe20008000000 */
[----:B------:R-:W-:Y:S01]  /*4010*/  UMOV UR7, UR27 ;  /* 0x0000001b00077c82 */ /* 0x000fe20008000000 */
[----:B------:R-:W-:Y:S01]  /*4020*/  UMOV UR17, UR19 ;  /* 0x0000001300117c82 */ /* 0x000fe20008000000 */
[----:B------:R-:W-:Y:S01]  /*4030*/  UMOV UR19, 0x80000020 ;  /* 0x8000002000137882 */ /* 0x000fe20000000000 */
[----:B----4-:R-:W-:-:S06]  /*4040*/  WARPGROUP.ARRIVE ;  /* 0x00000000000079c5 */ /* 0x010fcc0000000000 */
[----:B------:R-:W-:Y:S03]  /*4050*/  IGMMA.64x16x32.S8.S8 R216, gdesc[UR24], R216, gsb0 ;  /* 0x0060000018d879f1 */ /* 0x000fe600080410d8 */
[----:B------:R-:W-:Y:S02]  /*4060*/  WARPGROUP.DEPBAR.LE gsb0, 0x0 ;  /* 0x00008000000079c5 */ /* 0x000fe40000010000 */
[----:B------:R-:W-:-:S06]  /*4070*/  WARPGROUP.ARRIVE ;  /* 0x00000000000079c5 */ /* 0x000fcc0000000000 */
[----:B------:R-:W-:Y:S01]  /*4080*/  IGMMA.64x16x32.S8.S8 R208, gdesc[UR12], R208, gsb0 ;  /* 0x006000000cd079f1 */ /* 0x000fe200080410d0 */
        /* <DEDUP_REMOVED lines=14> */
[----:B------:R-:W-:Y:S01]  /*4170*/  UIADD3 UR26, UR4, 0x180, URZ ;  /* 0x00000180041a7890 */ /* 0x000fe2000fffe03f */
[----:B------:R-:W-:Y:S01]  /*4180*/  UMOV UR24, UR8 ;  /* 0x0000000800187c82 */ /* 0x000fe20008000000 */
[----:B------:R-:W-:Y:S01]  /*4190*/  UMOV UR25, UR9 ;  /* 0x0000000900197c82 */ /* 0x000fe20008000000 */
[----:B------:R-:W-:Y:S01]  /*41a0*/  UMOV UR27, 0x80000020 ;  /* 0x80000020001b7882 */ /* 0x000fe20000000000 */
[----:B------:R-:W-:Y:S02]  /*41b0*/  WARPGROUP.DEPBAR.LE gsb0, 0x0 ;  /* 0x00008000000079c5 */ /* 0x000fe40000010000 */
[----:B------:R-:W-:-:S06]  /*41c0*/  WARPGROUP.ARRIVE ;  /* 0x00000000000079c5 */ /* 0x000fcc0000000000 */
[----:B------:R-:W-:Y:S03]  /*41d0*/  IGMMA.64x16x32.S8.S8 R160, gdesc[UR24], R160, gsb0 ;  /* 0x0060000018a079f1 */ /* 0x000fe600080410a0 */
        /* <DEDUP_REMOVED lines=82> */
[----:B------:R-:W-:Y:S01]  /*4700*/  IMAD.MOV.U32 R14, RZ, RZ, R206 ;  /* 0x000000ffff0e7224 */ /* 0x000fe200078e00ce */
[----:B------:R-:W-:Y:S01]  /*4710*/  MOV R13, R207 ;  /* 0x000000cf000d7202 */ /* 0x000fe20000000f00 */
[----:B------:R-:W-:Y:S01]  /*4720*/  IMAD.MOV.U32 R16, RZ, RZ, R204 ;  /* 0x000000ffff107224 */ /* 0x000fe200078e00cc */
[----:B------:R-:W2:Y:S01]  /*4730*/  LDL.LU.64 R206, [R1+0x1d8] ;  /* 0x0001d80001ce7983 */ /* 0x000ea20000300a00 */
[----:B------:R-:W-:Y:S01]  /*4740*/  IMAD.MOV.U32 R15, RZ, RZ, R205 ;  /* 0x000000ffff0f7224 */ /* 0x000fe200078e00cd */
[----:B------:R-:W-:Y:S01]  /*4750*/  MOV R19, R201 ;  /* 0x000000c900137202 */ /* 0x000fe20000000f00 */
[----:B------:R-:W-:Y:S01]  /*4760*/  IMAD.MOV.U32 R18, RZ, RZ, R202 ;  /* 0x000000ffff127224 */ /* 0x000fe200078e00ca */
[----:B------:R-:W2:Y:S01]  /*4770*/  LDL.LU.64 R204, [R1+0x1d0] ;  /* 0x0001d00001cc7983 */ /* 0x000ea20000300a00 */
[----:B------:R-:W-:Y:S02]  /*4780*/  IMAD.MOV.U32 R17, RZ, RZ, R203 ;  /* 0x000000ffff117224 */ /* 0x000fe400078e00cb */
[----:B------:R-:W-:Y:S01]  /*4790*/  IMAD.MOV.U32 R20, RZ, RZ, R200 ;  /* 0x000000ffff147224 */ /* 0x000fe200078e00c8 */
[----:B------:R-:W2:Y:S04]  /*47a0*/  LDL.LU.64 R202, [R1+0x1c8] ;  /* 0x0001c80001ca7983 */ /* 0x000ea80000300a00 */
[----:B------:R-:W2:Y:S01]  /*47b0*/  LDL.LU.64 R200, [R1+0x1c0] ;  /* 0x0001c00001c87983 */ /* 0x000ea20000300a00 */
[----:B------:R-:W-:Y:S01]  /*47c0*/  UMOV UR32, UR56 ;  /* 0x0000003800207c82 */ /* 0x000fe20008000000 */
[----:B------:R-:W-:Y:S01]  /*47d0*/  UMOV UR33, UR57 ;  /* 0x0000003900217c82 */ /* 0x000fe20008000000 */
[----:B------:R-:W-:-:S02]  /*47e0*/  WARPGROUP.DEPBAR.LE gsb0, 0x0 ;  /* 0x00008000000079c5 */ /* 0x000fc40000010000 */
[----:B------:R-:W-:-:S06]  /*47f0*/  WARPGROUP.ARRIVE ;  /* 0x00000000000079c5 */ /* 0x000fcc0000000000 */
[----:B------:R-:W-:Y:S01]  /*4800*/  IGMMA.64x16x32.S8.S8 R120, gdesc[UR32], R120, gsb0 ;  /* 0x00600000207879f1 */ /* 0x000fe20008041078 */
[----:B------:R-:W-:Y:S01]  /*4810*/  IMAD.MOV.U32 R22, RZ, RZ, R222 ;  /* 0x000000ffff167224 */ /* 0x000fe200078e00de */
[----:B------:R-:W-:Y:S01]  /*4820*/  MOV R23, R221 ;  /* 0x000000dd00177202 */ /* 0x000fe20000000f00 */
[----:B------:R-:W-:Y:S02]  /*4830*/  IMAD.MOV.U32 R21, RZ, RZ, R223 ;  /* 0x000000ffff157224 */ /* 0x000fe400078e00df */
[----:B------:R-:W-:Y:S01]  /*4840*/  IMAD.MOV.U32 R224, RZ, RZ, R220 ;  /* 0x000000ffffe07224 */ /* 0x000fe200078e00dc */
[----:B------:R-:W3:Y:S01]  /*4850*/  LDL.LU.64 R222, [R1+0x1b8] ;  /* 0x0001b80001de7983 */ /* 0x000ee20000300a00 */
[----:B------:R-:W-:Y:S02]  /*4860*/  IMAD.MOV.U32 R226, RZ, RZ, R218 ;  /* 0x000000ffffe27224 */ /* 0x000fe400078e00da */
[----:B------:R-:W-:Y:S01]  /*4870*/  IMAD.MOV.U32 R225, RZ, RZ, R219 ;  /* 0x000000ffffe17224 */ /* 0x000fe200078e00db */
[----:B------:R-:W3:Y:S01]  /*4880*/  LDL.LU.64 R220, [R1+0x1b0] ;  /* 0x0001b00001dc7983 */ /* 0x000ee20000300a00 */
[----:B------:R-:W-:-:S02]  /*4890*/  IMAD.MOV.U32 R0, RZ, RZ, R216 ;  /* 0x000000ffff007224 */ /* 0x000fc400078e00d8 */
[----:B------:R-:W-:Y:S01]  /*48a0*/  IMAD.MOV.U32 R227, RZ, RZ, R217 ;  /* 0x000000ffffe37224 */ /* 0x000fe200078e00d9 */
[----:B------:R-:W3:Y:S04]  /*48b0*/  LDL.LU.64 R218, [R1+0x1a8] ;  /* 0x0001a80001da7983 */ /* 0x000ee80000300a00 */
[----:B------:R-:W3:Y:S01]  /*48c0*/  LDL.LU.64 R216, [R1+0x1a0] ;  /* 0x0001a00001d87983 */ /* 0x000ee20000300a00 */
[----:B------:R-:W-:Y:S01]  /*48d0*/  UMOV UR28, UR56 ;  /* 0x00000038001c7c82 */ /* 0x000fe20008000000 */
[----:B------:R-:W-:Y:S01]  /*48e0*/  UMOV UR29, UR57 ;  /* 0x00000039001d7c82 */ /* 0x000fe20008000000 */
[----:B------:R-:W-:Y:S02]  /*48f0*/  WARPGROUP.DEPBAR.LE gsb0, 0x0 ;  /* 0x00008000000079c5 */ /* 0x000fe40000010000 */
[----:B------:R-:W-:-:S06]  /*4900*/  WARPGROUP.ARRIVE ;  /* 0x00000000000079c5 */ /* 0x000fcc0000000000 */
[----:B------:R-:W-:Y:S01]  /*4910*/  IGMMA.64x16x32.S8.S8 R136, gdesc[UR28], R136, gsb0 ;  /* 0x006000001c8879f1 */ /* 0x000fe20008041088 */
[----:B------:R0:W-:Y:S04]  /*4920*/  STL.64 [R1+0x118], R214 ;  /* 0x000118d601007387 */ /* 0x0001e80000100a00 */
[----:B------:R1:W-:Y:S04]  /*4930*/  STL.64 [R1+0x110], R212 ;  /* 0x000110d401007387 */ /* 0x0003e80000100a00 */
[----:B------:R4:W-:Y:S01]  /*4940*/  STL.64 [R1+0x108], R210 ;  /* 0x000108d201007387 */ /* 0x0009e20000100a00 */
[----:B0-----:R-:W-:-:S02]  /*4950*/  IMAD.MOV.U32 R214, RZ, RZ, R22 ;  /* 0x000000ffffd67224 */ /* 0x001fc400078e0016 */
[----:B------:R-:W-:Y:S01]  /*4960*/  IMAD.MOV.U32 R215, RZ, RZ, R21 ;  /* 0x000000ffffd77224 */ /* 0x000fe200078e0015 */
[----:B------:R0:W-:Y:S01]  /*4970*/  STL.64 [R1+0x100], R208 ;  /* 0x000100d001007387 */ /* 0x0001e20000100a00 */
[----:B-1----:R-:W-:Y:S02]  /*4980*/  IMAD.MOV.U32 R212, RZ, RZ, R224 ;  /* 0x000000ffffd47224 */ /* 0x002fe400078e00e0 */
[----:B------:R-:W-:Y:S02]  /*4990*/  IMAD.MOV.U32 R213, RZ, RZ, R23 ;  /* 0x000000ffffd57224 */ /* 0x000fe400078e0017 */
[----:B----4-:R-:W-:Y:S01]  /*49a0*/  IMAD.MOV.U32 R210, RZ, RZ, R226 ;  /* 0x000000ffffd27224 */ /* 0x010fe200078e00e2 */
[----:B------:R-:W-:Y:S01]  /*49b0*/  MOV R211, R225 ;  /* 0x000000e100d37202 */ /* 0x000fe20000000f00 */
[----:B0-----:R-:W-:Y:S02]  /*49c0*/  IMAD.MOV.U32 R208, RZ, RZ, R0 ;  /* 0x000000ffffd07224 */ /* 0x001fe400078e0000 */
[----:B------:R-:W-:Y:S01]  /*49d0*/  IMAD.MOV.U32 R209, RZ, RZ, R227 ;  /* 0x000000ffffd17224 */ /* 0x000fe200078e00e3 */
[----:B------:R0:W5:Y:S04]  /*49e0*/  LDL.LU R0, [R1+0x198] ;  /* 0x0001980001007983 */ /* 0x0001680000300800 */
[----:B------:R1:W-:Y:S04]  /*49f0*/  STL.64 [R1+0x138], R214 ;  /* 0x000138d601007387 */ /* 0x0003e80000100a00 */
[----:B------:R4:W-:Y:S04]  /*4a00*/  STL.64 [R1+0x130], R212 ;  /* 0x000130d401007387 */ /* 0x0009e80000100a00 */
[----:B------:R0:W-:Y:S01]  /*4a10*/  STL.64 [R1+0x128], R210 ;  /* 0x000128d201007387 */ /* 0x0001e20000100a00 */
[----:B-1----:R-:W-:Y:S01]  /*4a20*/  IMAD.MOV.U32 R214, RZ, RZ, R14 ;  /* 0x000000ffffd67224 */ /* 0x002fe200078e000e */
[----:B------:R-:W-:-:S02]  /*4a30*/  MOV R215, R13 ;  /* 0x0000000d00d77202 */ /* 0x000fc40000000f00 */
[----:B------:R1:W-:Y:S01]  /*4a40*/  STL.64 [R1+0x120], R208 ;  /* 0x000120d001007387 */ /* 0x0003e20000100a00 */
[----:B----4-:R-:W-:Y:S02]  /*4a50*/  IMAD.MOV.U32 R212, RZ, RZ, R16 ;  /* 0x000000ffffd47224 */ /* 0x010fe400078e0010 */
[----:B------:R-:W-:Y:S02]  /*4a60*/  IMAD.MOV.U32 R213, RZ, RZ, R15 ;  /* 0x000000ffffd57224 */ /* 0x000fe400078e000f */
[----:B0-----:R-:W-:Y:S02]  /*4a70*/  IMAD.MOV.U32 R210, RZ, RZ, R18 ;  /* 0x000000ffffd27224 */ /* 0x001fe400078e0012 */
[----:B------:R-:W-:Y:S01]  /*4a80*/  IMAD.MOV.U32 R211, RZ, RZ, R17 ;  /* 0x000000ffffd37224 */ /* 0x000fe200078e0011 */
[----:B------:R0:W-:Y:S01]  /*4a90*/  STL.64 [R1+0x158], R214 ;  /* 0x000158d601007387 */ /* 0x0001e20000100a00 */
[----:B-1----:R-:W-:Y:S01]  /*4aa0*/  IMAD.MOV.U32 R208, RZ, RZ, R20 ;  /* 0x000000ffffd07224 */ /* 0x002fe200078e0014 */
[----:B------:R-:W-:-:S02]  /*4ab0*/  MOV R209, R19 ;  /* 0x0000001300d17202 */ /* 0x000fc40000000f00 */
[----:B------:R1:W-:Y:S04]  /*4ac0*/  STL.64 [R1+0x150], R212 ;  /* 0x000150d401007387 */ /* 0x0003e80000100a00 */
[----:B------:R4:W-:Y:S04]  /*4ad0*/  STL.64 [R1+0x148], R210 ;  /* 0x000148d201007387 */ /* 0x0009e80000100a00 */
[----:B------:R4:W-:Y:S04]  /*4ae0*/  STL.64 [R1+0x140], R208 ;  /* 0x000140d001007387 */ /* 0x0009e80000100a00 */
[----:B------:R-:W3:Y:S04]  /*4af0*/  LDL.LU.64 R16, [R1+0x20] ;  /* 0x0000200001107983 */ /* 0x000ee80000300a00 */
[----:B------:R-:W3:Y:S04]  /*4b00*/  LDL.LU.64 R18, [R1+0x28] ;  /* 0x0000280001127983 */ /* 0x000ee80000300a00 */
[----:B------:R-:W3:Y:S04]  /*4b10*/  LDL.LU.64 R20, [R1+0x30] ;  /* 0x0000300001147983 */ /* 0x000ee80000300a00 */
[----:B------:R-:W3:Y:S01]  /*4b20*/  LDL.LU.64 R22, [R1+0x38] ;  /* 0x0000380001167983 */ /* 0x000ee20000300a00 */
[----:B------:R-:W-:-:S02]  /*4b30*/  WARPGROUP.DEPBAR.LE gsb0, 0x0 ;  /* 0x00008000000079c5 */ /* 0x000fc40000010000 */
[----:B------:R-:W-:Y:S01]  /*4b40*/  WARPGROUP.ARRIVE ;  /* 0x00000000000079c5 */ /* 0x000fe20000000000 */
[----:B------:R-:W-:Y:S01]  /*4b50*/  UMOV UR24, UR56 ;  /* 0x0000003800187c82 */ /* 0x000fe20008000000 */
[----:B------:R-:W-:-:S04]  /*4b60*/  UMOV UR25, UR57 ;  /* 0x0000003900197c82 */ /* 0x000fc80008000000 */
[----:B------:R-:W-:Y:S01]  /*4b70*/  IGMMA.64x16x32.S8.S8 R152, gdesc[UR24], R152, gsb0 ;  /* 0x00600000189879f1 */ /* 0x000fe20008041098 */
[----:B0-----:R-:W-:Y:S01]  /*4b80*/  IMAD.MOV.U32 R214, RZ, RZ, R6 ;  /* 0x000000ffffd67224 */ /* 0x001fe200078e0006 */
[----:B-1----:R-:W-:Y:S01]  /*4b90*/  MOV R213, R7 ;  /* 0x0000000700d57202 */ /* 0x002fe20000000f00 */
[----:B------:R-:W-:Y:S02]  /*4ba0*/  IMAD.MOV.U32 R215, RZ, RZ, R5 ;  /* 0x000000ffffd77224 */ /* 0x000fe400078e0005 */
[----:B------:R-:W-:Y:S02]  /*4bb0*/  IMAD.MOV.U32 R212, RZ, RZ, R8 ;  /* 0x000000ffffd47224 */ /* 0x000fe400078e0008 */
[----:B----4-:R-:W-:Y:S02]  /*4bc0*/  IMAD.MOV.U32 R210, RZ, RZ, R10 ;  /* 0x000000ffffd27224 */ /* 0x010fe400078e000a */
[----:B------:R-:W-:Y:S02]  /*4bd0*/  IMAD.MOV.U32 R211, RZ, RZ, R9 ;  /* 0x000000ffffd37224 */ /* 0x000fe400078e0009 */
[----:B------:R-:W-:-:S02]  /*4be0*/  IMAD.MOV.U32 R208, RZ, RZ, R12 ;  /* 0x000000ffffd07224 */ /* 0x000fc400078e000c */
[----:B------:R-:W-:Y:S01]  /*4bf0*/  IMAD.MOV.U32 R209, RZ, RZ, R11 ;  /* 0x000000ffffd17224 */ /* 0x000fe200078e000b */
[----:B------:R-:W-:Y:S04]  /*4c00*/  STL.64 [R1+0x178], R214 ;  /* 0x000178d601007387 */ /* 0x000fe80000100a00 */
[----:B------:R-:W-:Y:S04]  /*4c10*/  STL.64 [R1+0x170], R212 ;  /* 0x000170d401007387 */ /* 0x000fe80000100a00 */
[----:B------:R-:W-:Y:S04]  /*4c20*/  STL.64 [R1+0x168], R210 ;  /* 0x000168d201007387 */ /* 0x000fe80000100a00 */
[----:B------:R0:W-:Y:S04]  /*4c30*/  STL.64 [R1+0x160], R208 ;  /* 0x000160d001007387 */ /* 0x0001e80000100a00 */
[----:B0-----:R-:W4:Y:S04]  /*4c40*/  LDL.LU.64 R208, [R1+0x60] ;  /* 0x0000600001d07983 */ /* 0x001f280000300a00 */
[----:B------:R-:W4:Y:S04]  /*4c50*/  LDL.LU.64 R210, [R1+0x68] ;  /* 0x0000680001d27983 */ /* 0x000f280000300a00 */
[----:B------:R-:W4:Y:S04]  /*4c60*/  LDL.LU.64 R212, [R1+0x70] ;  /* 0x0000700001d47983 */ /* 0x000f280000300a00 */
[----:B------:R-:W4:Y:S01]  /*4c70*/  LDL.LU.64 R214, [R1+0x78] ;  /* 0x0000780001d67983 */ /* 0x000f220000300a00 */
[----:B------:R-:W-:-:S02]  /*4c80*/  WARPGROUP.DEPBAR.LE gsb0, 0x0 ;  /* 0x00008000000079c5 */ /* 0x000fc40000010000 */
[----:B------:R-:W-:Y:S01]  /*4c90*/  WARPGROUP.ARRIVE ;  /* 0x00000000000079c5 */ /* 0x000fe20000000000 */
[----:B------:R-:W-:Y:S01]  /*4ca0*/  UMOV UR20, UR56 ;  /* 0x0000003800147c82 */ /* 0x000fe20008000000 */
[----:B------:R-:W-:-:S04]  /*4cb0*/  UMOV UR21, UR57 ;  /* 0x0000003900157c82 */ /* 0x000fc80008000000 */
[----:B------:R-:W-:Y:S01]  /*4cc0*/  IGMMA.64x16x32.S8.S8 R168, gdesc[UR20], R168, gsb0 ;  /* 0x0060000014a879f1 */ /* 0x000fe200080410a8 */
        /* <DEDUP_REMOVED lines=10> */
[----:B------:R-:W-:Y:S02]  /*4d70*/  WARPGROUP.DEPBAR.LE gsb0, 0x0 ;  /* 0x00008000000079c5 */ /* 0x000fe40000010000 */
[----:B--2---:R-:W-:-:S06]  /*4d80*/  WARPGROUP.ARRIVE ;  /* 0x00000000000079c5 */ /* 0x004fcc0000000000 */
[----:B------:R-:W-:Y:S01]  /*4d90*/  IGMMA.64x16x32.S8.S8 R200, gdesc[UR12], R200, gsb0 ;  /* 0x006000000cc879f1 */ /* 0x000fe200080410c8 */
[----:B------:R-:W-:Y:S01]  /*4da0*/  UMOV UR58, UR8 ;  /* 0x00000008003a7c82 */ /* 0x000fe20008000000 */
[----:B------:R-:W-:Y:S01]  /*4db0*/  UMOV UR59, UR9 ;  /* 0x00000009003b7c82 */ /* 0x000fe20008000000 */
[----:B------:R-:W-:Y:S02]  /*4dc0*/  WARPGROUP.DEPBAR.LE gsb0, 0x0 ;  /* 0x00008000000079c5 */ /* 0x000fe40000010000 */
[----:B---3--:R-:W-:-:S06]  /*4dd0*/  WARPGROUP.ARRIVE ;  /* 0x00000000000079c5 */ /* 0x008fcc0000000000 */
        /* <DEDUP_REMOVED lines=9> */
[----:B----4-:R-:W-:-:S06]  /*4e70*/  WARPGROUP.ARRIVE ;  /* 0x00000000000079c5 */ /* 0x010fcc0000000000 */
[----:B------:R-:W-:Y:S01]  /*4e80*/  IGMMA.64x16x32.S8.S8 R208, gdesc[UR56], R208, gsb0 ;  /* 0x0060000038d079f1 */ /* 0x000fe200080410d0 */
[----:B------:R-:W-:Y:S01]  /*4e90*/  IMAD.MOV.U32 R6, RZ, RZ, R22 ;  /* 0x000000ffff067224 */ /* 0x000fe200078e0016 */
[----:B------:R-:W-:Y:S01]  /*4ea0*/  MOV R9, R19 ;  /* 0x0000001300097202 */ /* 0x000fe20000000f00 */
[----:B------:R-:W-:Y:S02]  /*4eb0*/  IMAD.MOV.U32 R5, RZ, RZ, R23 ;  /* 0x000000ffff057224 */ /* 0x000fe400078e0017 */
[----:B------:R-:W-:Y:S01]  /*4ec0*/  IMAD.MOV.U32 R10, RZ, RZ, R18 ;  /* 0x000000ffff0a7224 */ /* 0x000fe200078e0012 */
[----:B------:R0:W5:Y:S01]  /*4ed0*/  LDL.LU.64 R22, [R1+0x190] ;  /* 0x0001900001167983 */ /* 0x0001620000300a00 */
[----:B------:R-:W-:Y:S02]  /*4ee0*/  IMAD.MOV.U32 R12, RZ, RZ, R16 ;  /* 0x000000ffff0c7224 */ /* 0x000fe400078e0010 */
[----:B------:R-:W-:Y:S01]  /*4ef0*/  IMAD.MOV.U32 R11, RZ, RZ, R17 ;  /* 0x000000ffff0b7224 */ /* 0x000fe200078e0011 */
[----:B------:R0:W5:Y:S01]  /*4f00*/  LDL.LU.64 R18, [R1+0x188] ;  /* 0x0001880001127983 */ /* 0x0001620000300a00 */
[----:B------:R-:W-:-:S02]  /*4f10*/  IMAD.MOV.U32 R8, RZ, RZ, R20 ;  /* 0x000000ffff087224 */ /* 0x000fc400078e0014 */
[----:B------:R-:W-:Y:S01]  /*4f20*/  IMAD.MOV.U32 R7, RZ, RZ, R21 ;  /* 0x000000ffff077224 */ /* 0x000fe200078e0015 */
[----:B------:R0:W5:Y:S01]  /*4f30*/  LDL.LU.64 R16, [R1+0x180] ;  /* 0x0001800001107983 */ /* 0x0001620000300a00 */
[----:B------:R-:W-:Y:S02]  /*4f40*/  WARPGROUP.DEPBAR.LE gsb0, 0x0 ;  /* 0x00008000000079c5 */ /* 0x000fe40000010000 */
        /* <DEDUP_REMOVED lines=8> */
[----:B------:R-:W-:-:S02]  /*4fd0*/  IMAD.MOV.U32 R21, RZ, RZ, R211 ;  /* 0x000000ffff157224 */ /* 0x000fc400078e00d3 */
[----:B------:R-:W-:Y:S01]  /*4fe0*/  IMAD.MOV.U32 R226, RZ, RZ, R208 ;  /* 0x000000ffffe27224 */ /* 0x000fe200078e00d0 */
[----:B------:R-:W2:Y:S04]  /*4ff0*/  LDL.LU.64 R210, [R1+0x168] ;  /* 0x0001680001d27983 */ /* 0x000ea80000300a00 */
[----:B------:R-:W2:Y:S01]  /*5000*/  LDL.LU.64 R208, [R1+0x160] ;  /* 0x0001600001d07983 */ /* 0x000ea20000300a00 */
[----:B------:R-:W-:Y:S02]  /*5010*/  UIADD3 UR8, UR55, 0x2, URZ ;  /* 0x0000000237087890 */ /* 0x000fe4000fffe03f */
[----:B------:R-:W-:Y:S01]  /*5020*/  UIADD3 UR5, UR4, 0x2, URZ ;  /* 0x0000000204057890 */ /* 0x000fe2000fffe03f */
[----:B------:R-:W-:Y:S01]  /*5030*/  UMOV UR9, 0x80000020 ;  /* 0x8000002000097882 */ /* 0x000fe20000000000 */
[----:B------:R-:W-:-:S05]  /*5040*/  UMOV UR11, 0x80000020 ;  /* 0x80000020000b7882 */ /* 0x000fca0000000000 */
        /* <DEDUP_REMOVED lines=8> */
[----:B-1----:R-:W2:Y:S04]  /*50d0*/  LDL.LU.64 R214, [R1+0x158] ;  /* 0x0001580001d67983 */ /* 0x002ea80000300a00 */
[----:B------:R-:W2:Y:S04]  /*50e0*/  LDL.LU.64 R212, [R1+0x150] ;  /* 0x0001500001d47983 */ /* 0x000ea80000300a00 */
[----:B------:R-:W2:Y:S04]  /*50f0*/  LDL.LU.64 R210, [R1+0x148] ;  /* 0x0001480001d27983 */ /* 0x000ea80000300a00 */
[----:B------:R-:W2:Y:S01]  /*5100*/  LDL.LU.64 R208, [R1+0x140] ;  /* 0x0001400001d07983 */ /* 0x000ea20000300a00 */
[----:B------:R-:W-:Y:S01]  /*5110*/  UIADD3 UR6, UR4, 0x42, URZ ;  /* 0x0000004204067890 */ /* 0x000fe2000fffe03f */
[----:B------:R-:W-:Y:S01]  /*5120*/  UMOV UR20, UR8 ;  /* 0x0000000800147c82 */ /* 0x000fe20008000000 */
[----:B------:R-:W-:Y:S01]  /*5130*/  UMOV UR21, UR9 ;  /* 0x0000000900157c82 */ /* 0x000fe20008000000 */
[----:B------:R-:W-:-:S04]  /*5140*/  UMOV UR23, 0x80000020 ;  /* 0x8000002000177882 */ /* 0x000fc80000000000 */
        /* <DEDUP_REMOVED lines=15> */
[----:B------:R-:W-:Y:S01]  /*5240*/  UMOV UR15, 0x80000020 ;  /* 0x80000020000f7882 */ /* 0x000fe20000000000 */
[----:B--2---:R-:W-:-:S06]  /*5250*/  WARPGROUP.ARRIVE ;  /* 0x00000000000079c5 */ /* 0x004fcc0000000000 */
[----:B------:R-:W-:Y:S03]  /*5260*/  IGMMA.64x16x32.S8.S8 R208, gdesc[UR12], R208, gsb0 ;  /* 0x006000000cd079f1 */ /* 0x000fe600080410d0 */
[----:B------:R-:W-:Y:S02]  /*5270*/  WARPGROUP.DEPBAR.LE gsb0, 0x0 ;  /* 0x00008000000079c5 */ /* 0x000fe40000010000 */
[----:B------:R-:W-:Y:S04]  /*5280*/  STL.64 [R1], R208 ;  /* 0x000000d001007387 */ /* 0x000fe80000100a00 */
        /* <DEDUP_REMOVED lines=11> */
[----:B------:R-:W-:Y:S01]  /*5340*/  UMOV UR6, UR22 ;  /* 0x0000001600067c82 */ /* 0x000fe20008000000 */
[----:B------:R-:W-:Y:S01]  /*5350*/  UIADD3 UR22, UR4, 0x102, URZ ;  /* 0x0000010204167890 */ /* 0x000fe2000fffe03f */
[----:B------:R-:W-:Y:S01]  /*5360*/  UMOV UR7, UR23 ;  /* 0x0000001700077c82 */ /* 0x000fe20008000000 */
[----:B------:R-:W-:Y:S01]  /*5370*/  UMOV UR20, UR8 ;  /* 0x0000000800147c82 */ /* 0x000fe20008000000 */
[----:B------:R-:W-:Y:S01]  /*5380*/  UMOV UR21, UR9 ;  /* 0x0000000900157c82 */ /* 0x000fe20008000000 */
[----:B------:R-:W-:Y:S01]  /*5390*/  UMOV UR23, 0x80000020 ;  /* 0x8000002000177882 */ /* 0x000fe20000000000 */
[----:B------:R-:W-:Y:S01]  /*53a0*/  UIADD3 UR26, UR4, 0x142, URZ ;  /* 0x00000142041a7890 */ /* 0x000fe2000fffe03f */
        /* <DEDUP_REMOVED lines=53> */
[----:B------:R-:W-:Y:S01]  /*5700*/  UMOV UR12, UR6 ;  /* 0x00000006000c7c82 */ /* 0x000fe20008000000 */
[----:B------:R-:W-:Y:S01]  /*5710*/  UIADD3 UR6, UR4, 0x302, URZ ;  /* 0x0000030204067890 */ /* 0x000fe2000fffe03f */
[----:B------:R-:W-:Y:S01]  /*5720*/  UMOV UR13, UR7 ;  /* 0x00000007000d7c82 */ /* 0x000fe20008000000 */
[----:B------:R-:W-:Y:S02]  /*5730*/  UIADD3 UR54, UR4, 0x342, URZ ;  /* 0x0000034204367890 */ /* 0x000fe4000fffe03f */
[----:B------:R-:W-:Y:S01]  /*5740*/  UIADD3 UR58, UR4, 0x382, URZ ;  /* 0x00000382043a7890 */ /* 0x000fe2000fffe03f */
[----:B------:R-:W-:Y:S02]  /*5750*/  UMOV UR5, UR9 ;  /* 0x0000000900057c82 */ /* 0x000fe40008000000 */
[----:B------:R-:W-:Y:S01]  /*5760*/  UMOV UR4, UR8 ;  /* 0x0000000800047c82 */ /* 0x000fe20008000000 */
[----:B------:R-:W-:Y:S01]  /*5770*/  UMOV UR7, 0x80000020 ;  /* 0x8000002000077882 */ /* 0x000fe20000000000 */
[----:B------:R-:W-:-:S02]  /*5780*/  WARPGROUP.DEPBAR.LE gsb0, 0x0 ;  /* 0x00008000000079c5 */ /* 0x000fc40000010000 */
        /* <DEDUP_REMOVED lines=16> */
[----:B------:R-:W-:Y:S01]  /*5890*/  UMOV UR57, 0x80000020 ;  /* 0x8000002000397882 */ /* 0x000fe20000000000 */
        /* <DEDUP_REMOVED lines=67> */
[----:B-1----:R-:W-:Y:S02]  /*5cd0*/  IMAD.MOV.U32 R214, RZ, RZ, R14 ;  /* 0x000000ffffd67224 */ /* 0x002fe400078e000e */
[----:B------:R-:W-:Y:S01]  /*5ce0*/  IMAD.MOV.U32 R215, RZ, RZ, R13 ;  /* 0x000000ffffd77224 */ /* 0x000fe200078e000d */
[----:B------:R1:W-:Y:S04]  /*5cf0*/  STL.64 [R1+0xc8], R210 ;  /* 0x0000c8d201007387 */ /* 0x0003e80000100a00 */
[----:B------:R3:W-:Y:S01]  /*5d00*/  STL.64 [R1+0xc0], R208 ;  /* 0x0000c0d001007387 */ /* 0x0007e20000100a00 */
[----:B--2---:R-:W-:Y:S01]  /*5d10*/  IMAD.MOV.U32 R212, RZ, RZ, R20 ;  /* 0x000000ffffd47224 */ /* 0x004fe200078e0014 */
[----:B------:R-:W-:Y:S01]  /*5d20*/  MOV R213, R15 ;  /* 0x0000000f00d57202 */ /* 0x000fe20000000f00 */
[----:B-1----:R-:W-:-:S02]  /*5d30*/  IMAD.MOV.U32 R210, RZ, RZ, R224 ;  /* 0x000000ffffd27224 */ /* 0x002fc400078e00e0 */
[----:B------:R-:W-:Y:S02]  /*5d40*/  IMAD.MOV.U32 R211, RZ, RZ, R21 ;  /* 0x000000ffffd37224 */ /* 0x000fe400078e0015 */
[----:B---3--:R-:W-:Y:S02]  /*5d50*/  IMAD.MOV.U32 R208, RZ, RZ, R226 ;  /* 0x000000ffffd07224 */ /* 0x008fe400078e00e2 */
[----:B------:R-:W-:Y:S01]  /*5d60*/  IMAD.MOV.U32 R209, RZ, RZ, R225 ;  /* 0x000000ffffd17224 */ /* 0x000fe200078e00e1 */
[----:B------:R1:W-:Y:S04]  /*5d70*/  STL.64 [R1+0xf8], R214 ;  /* 0x0000f8d601007387 */ /* 0x0003e80000100a00 */
[----:B------:R2:W-:Y:S04]  /*5d80*/  STL.64 [R1+0xf0], R212 ;  /* 0x0000f0d401007387 */ /* 0x0005e80000100a00 */
[----:B------:R3:W-:Y:S04]  /*5d90*/  STL.64 [R1+0xe8], R210 ;  /* 0x0000e8d201007387 */ /* 0x0007e80000100a00 */
[----:B------:R4:W-:Y:S01]  /*5da0*/  STL.64 [R1+0xe0], R208 ;  /* 0x0000e0d001007387 */ /* 0x0009e20000100a00 */
[----:B-1----:R-:W-:-:S02]  /*5db0*/  IMAD.MOV.U32 R214, RZ, RZ, R6 ;  /* 0x000000ffffd67224 */ /* 0x002fc400078e0006 */
[----:B------:R-:W-:Y:S02]  /*5dc0*/  IMAD.MOV.U32 R215, RZ, RZ, R5 ;  /* 0x000000ffffd77224 */ /* 0x000fe400078e0005 */
[----:B--2---:R-:W-:Y:S02]  /*5dd0*/  IMAD.MOV.U32 R212, RZ, RZ, R8 ;  /* 0x000000ffffd47224 */ /* 0x004fe400078e0008 */
[----:B------:R-:W-:Y:S01]  /*5de0*/  IMAD.MOV.U32 R213, RZ, RZ, R7 ;  /* 0x000000ffffd57224 */ /* 0x000fe200078e0007 */
[----:B---3--:R-:W-:Y:S01]  /*5df0*/  MOV R211, R9 ;  /* 0x0000000900d37202 */ /* 0x008fe20000000f00 */
[----:B------:R-:W-:Y:S02]  /*5e00*/  IMAD.MOV.U32 R210, RZ, RZ, R10 ;  /* 0x000000ffffd27224 */ /* 0x000fe400078e000a */
[----:B----4-:R-:W-:Y:S02]  /*5e10*/  IMAD.MOV.U32 R208, RZ, RZ, R12 ;  /* 0x000000ffffd07224 */ /* 0x010fe400078e000c */
        /* <DEDUP_REMOVED lines=24> */
[----:B-1----:R0:W5:Y:S04]  /*5fa0*/  LDL.LU.64 R214, [R1+0xd8] ;  /* 0x0000d80001d67983 */ /* 0x0021680000300a00 */
[----:B------:R0:W5:Y:S04]  /*5fb0*/  LDL.LU.64 R212, [R1+0xd0] ;  /* 0x0000d00001d47983 */ /* 0x0001680000300a00 */
[----:B------:R0:W5:Y:S04]  /*5fc0*/  LDL.LU.64 R210, [R1+0xc8] ;  /* 0x0000c80001d27983 */ /* 0x0001680000300a00 */
[----:B------:R0:W5:Y:S01]  /*5fd0*/  LDL.LU.64 R208, [R1+0xc0] ;  /* 0x0000c00001d07983 */ /* 0x0001620000300a00 */
[----:B------:R-:W-:Y:S05]  /*5fe0*/  @!P0 BRA `(.L_x_24) ;  /* 0x0000000000048947 */ /* 0x000fea0003800000 */
[----:B------:R-:W-:Y:S01]  /*5ff0*/  BPT.TRAP 0x1 ;  /* 0x000000040000795c */ /* 0x000fe20000300000 */
.L_x_24:
[----:B------:R-:W2:Y:S01]  /*6000*/  LDL R6, [R1+0xa0] ;  /* 0x0000a00001067983 */ /* 0x000ea20000100800 */
[----:B-----5:R-:W-:-:S05]  /*6010*/  IMAD R5, R2, 0x8, R0 ;  /* 0x0000000802057824 */ /* 0x020fca00078e0200 */
[----:B------:R-:W-:-:S04]  /*6020*/  IADD3 R5, R5, 0x40, RZ ;  /* 0x0000004005057810 */ /* 0x000fc80007ffe0ff */
[----:B------:R-:W-:-:S04]  /*6030*/  PRMT R5, RZ, 0x654, R5 ;  /* 0x00000654ff057816 */ /* 0x000fc80000000005 */
[----:B------:R1:W-:Y:S01]  /*6040*/  SYNCS.ARRIVE.TRANS64.RED.A1T0 RZ, [R5+URZ], RZ ;  /* 0x000000ff05ff79a7 */ /* 0x0003e2000810043f */
[----:B--2---:R-:W-:-:S13]  /*6050*/  ISETP.GT.U32.AND P1, PT, R6, 0x1, PT ;  /* 0x000000010600780c */ /* 0x004fda0003f24070 */
[----:B-1----:R-:W-:Y:S05]  /*6060*/  @P1 BRA `(.L_x_25) ;  /* 0x0000000000041947 */ /* 0x002fea0003800000 */
[----:B------:R-:W-:Y:S01]  /*6070*/  BPT.TRAP 0x1 ;  /* 0x000000040000795c */ /* 0x000fe20000300000 */
.L_x_25:
[----:B------:R-:W-:Y:S01]  /*6080*/  UIADD3 UR60, UR60, 0x1, URZ ;  /* 0x000000013c3c7890 */ /* 0x000fe2000fffe03f */
[----:B------:R-:W-:Y:S01]  /*6090*/  ISETP.GT.AND P2, PT, R4, 0x1, PT ;  /* 0x000000010400780c */ /* 0x000fe20003f44270 */
[----:B------:R-:W-:Y:S02]  /*60a0*/  VIADD R2, R2, 0x1 ;  /* 0x0000000102027836 */ /* 0x000fe40000000000 */
[----:B------:R-:W-:Y:S01]  /*60b0*/  UISETP.NE.AND UP0, UPT, UR60, 0x8, UPT ;  /* 0x000000083c00788c */ /* 0x000fe2000bf05270 */
[----:B------:R-:W-:Y:S02]  /*60c0*/  VIADD R4, R4, 0xffffffff ;  /* 0xffffffff04047836 */ /* 0x000fe40000000000 */
[C---:B------:R-:W-:Y:S01]  /*60d0*/  ISETP.NE.AND P1, PT, R2.reuse, 0x8, PT ;  /* 0x000000080200780c */ /* 0x040fe20003f25270 */
[----:B------:R-:W-:Y:S02]  /*60e0*/  USEL UR4, URZ, 0x1, UP0 ;  /* 0x000000013f047887 */ /* 0x000fe40008000000 */
[----:B------:R-:W-:Y:S01]  /*60f0*/  USEL UR60, UR60, URZ, UP0 ;  /* 0x0000003f3c3c7287 */ /* 0x000fe20008000000 */
[----:B------:R-:W-:-:S03]  /*6100*/  SEL R2, R2, RZ, P1 ;  /* 0x000000ff02027207 */ /* 0x000fc60000800000 */
[----:B------:R-:W-:Y:S01]  /*6110*/  LOP3.LUT R3, R3, UR4, RZ, 0x3c, !PT ;  /* 0x0000000403037c12 */ /* 0x000fe2000f8e3cff */
[----:B------:R-:W-:Y:S07]  /*6120*/  @P2 BRA `(.L_x_26) ;  /* 0xffffffd800642947 */ /* 0x000fee000383ffff */
.L_x_19:
[----:B------:R1:W5:Y:S01]  /*6130*/  LDL R6, [R1+0xac] ;  /* 0x0000ac0001067983 */ /* 0x0003620000100800 */
[----:B------:R-:W2:Y:S03]  /*6140*/  LDC R2, c[0x0][0x28c] ;  /* 0x0000a300ff027b82 */ /* 0x000ea60000000800 */
[----:B------:R1:W5:Y:S01]  /*6150*/  LDL R5, [R1+0xbc] ;  /* 0x0000bc0001057983 */ /* 0x0003620000100800 */
[----:B--2---:R-:W-:-:S13]  /*6160*/  ISETP.GE.AND P1, PT, R2, 0x1, PT ;  /* 0x000000010200780c */ /* 0x004fda0003f26270 */
[----:B-1----:R-:W-:Y:S05]  /*6170*/  @!P1 BRA `(.L_x_27) ;  /* 0x0000000000449947 */ /* 0x002fea0003800000 */
[----:B------:R-:W-:Y:S05]  /*6180*/  @!P0 BRA `(.L_x_28) ;  /* 0x0000000000048947 */ /* 0x000fea0003800000 */
[----:B------:R-:W-:Y:S01]  /*6190*/  BPT.TRAP 0x1 ;  /* 0x000000040000795c */ /* 0x000fe20000300000 */
.L_x_28:
[----:B------:R-:W2:Y:S01]  /*61a0*/  LDL R3, [R1+0xa0] ;  /* 0x0000a00001037983 */ /* 0x000ea20000100800 */
[----:B-----5:R-:W-:Y:S02]  /*61b0*/  R2UR UR6, R5 ;  /* 0x00000000050672ca */ /* 0x020fe400000e0000 */
[----:B------:R-:W-:-:S11]  /*61c0*/  R2UR UR5, R6 ;  /* 0x00000000060572ca */ /* 0x000fd600000e0000 */
[----:B------:R-:W-:-:S04]  /*61d0*/  UISETP.LT.AND UP0, UPT, UR6, 0x1, UPT ;  /* 0x000000010600788c */ /* 0x000fc8000bf01270 */
[----:B------:R-:W-:-:S04]  /*61e0*/  USEL UR4, UR6, 0x1, UP0 ;  /* 0x0000000106047887 */ /* 0x000fc80008000000 */
[----:B------:R-:W-:-:S04]  /*61f0*/  UIADD3 UR4, UR5, UR6, -UR4 ;  /* 0x0000000605047290 */ /* 0x000fc8000fffe804 */
[----:B------:R-:W-:-:S04]  /*6200*/  USHF.L.U32 UR4, UR4, 0x3, URZ ;  /* 0x0000000304047899 */ /* 0x000fc8000800063f */
[----:B------:R-:W-:-:S06]  /*6210*/  ULOP3.LUT UR4, UR4, 0x38, URZ, 0xc0, !UPT ;  /* 0x0000003804047892 */ /* 0x000fcc000f8ec03f */
[----:B------:R-:W-:-:S05]  /*6220*/  IMAD.U32 R2, RZ, RZ, UR4 ;  /* 0x00000004ff027e24 */ /* 0x000fca000f8e00ff */
[----:B------:R-:W-:-:S04]  /*6230*/  IADD3 R0, R0, 0x40, R2 ;  /* 0x0000004000007810 */ /* 0x000fc80007ffe002 */
[----:B------:R-:W-:-:S04]  /*6240*/  PRMT R0, RZ, 0x654, R0 ;  /* 0x00000654ff007816 */ /* 0x000fc80000000000 */
[----:B------:R1:W-:Y:S01]  /*6250*/  SYNCS.ARRIVE.TRANS64.RED.A1T0 RZ, [R0+URZ], RZ ;  /* 0x000000ff00ff79a7 */ /* 0x0003e2000810043f */
[----:B--2---:R-:W-:-:S13]  /*6260*/  ISETP.GT.U32.AND P0, PT, R3, 0x1, PT ;  /* 0x000000010300780c */ /* 0x004fda0003f04070 */
[----:B-1----:R-:W-:Y:S05]  /*6270*/  @P0 BRA `(.L_x_27) ;  /* 0x0000000000040947 */ /* 0x002fea0003800000 */
[----:B------:R-:W-:Y:S01]  /*6280*/  BPT.TRAP 0x1 ;  /* 0x000000040000795c */ /* 0x000fe20000300000 */
.L_x_27:
[----:B------:R-:W2:Y:S01]  /*6290*/  LDL.LU R2, [R1+0xb0] ;  /* 0x0000b00001027983 */ /* 0x000ea20000300800 */
[----:B-----5:R-:W-:Y:S01]  /*62a0*/  R2UR UR5, R6 ;  /* 0x00000000060572ca */ /* 0x020fe200000e0000 */
[----:B------:R-:W-:Y:S01]  /*62b0*/  ULDC UR4, c[0x0][0x284] ;  /* 0x0000a10000047ab9 */ /* 0x000fe20000000800 */
[----:B------:R-:W-:Y:S01]  /*62c0*/  R2UR UR6, R5 ;  /* 0x00000000050672ca */ /* 0x000fe200000e0000 */
[----:B------:R-:W3:Y:S01]  /*62d0*/  LDL.LU R0, [R1+0xb4] ;  /* 0x0000b40001007983 */ /* 0x000ee20000300800 */
[----:B------:R-:W-:Y:S01]  /*62e0*/  ULDC.64 UR8, c[0x0][0x5d0] ;  /* 0x0001740000087ab9 */ /* 0x000fe20000000a00 */
[----:B------:R-:W1:Y:S02]  /*62f0*/  S2R R3, SR_TID.X ;  /* 0x0000000000037919 */ /* 0x000e640000002100 */
[----:B-1----:R-:W-:Y:S01]  /*6300*/  SHF.R.U32.HI R19, RZ, 0x7, R3 ;  /* 0x00000007ff137819 */ /* 0x002fe20000011603 */
[C---:B------:R-:W-:Y:S01]  /*6310*/  IMAD.SHL.U32 R21, R3.reuse, 0x2, RZ ;  /* 0x0000000203157824 */ /* 0x040fe200078e00ff */
[----:B------:R-:W-:-:S02]  /*6320*/  LOP3.LUT R13, R3, 0x60, RZ, 0xc0, !PT ;  /* 0x00000060030d7812 */ /* 0x000fc400078ec0ff */
[----:B------:R-:W-:Y:S02]  /*6330*/  LOP3.LUT R19, R19, 0x1, RZ, 0xc0, !PT ;  /* 0x0000000113137812 */ /* 0x000fe400078ec0ff */
[----:B------:R-:W-:Y:S02]  /*6340*/  SHF.R.U32.HI R13, RZ, 0x1, R13 ;  /* 0x00000001ff0d7819 */ /* 0x000fe4000001160d */
[----:B------:R-:W-:Y:S02]  /*6350*/  SHF.L.U32 R12, R19, 0x6, RZ ;  /* 0x00000006130c7819 */ /* 0x000fe400000006ff */
[----:B--2---:R-:W-:Y:S02]  /*6360*/  R2UR UR7, R2 ;  /* 0x00000000020772ca */ /* 0x004fe400000e0000 */
[----:B------:R-:W1:Y:S01]  /*6370*/  LDC R2, c[0x0][0x288] ;  /* 0x0000a200ff027b82 */ /* 0x000e620000000800 */
[----:B---3--:R-:W-:Y:S01]  /*6380*/  IMAD R20, R0, 0xf0, RZ ;  /* 0x000000f000147824 */ /* 0x008fe200078e02ff */
[----:B------:R-:W-:-:S05]  /*6390*/  LOP3.LUT R0, R3, 0x3, RZ, 0xc0, !PT ;  /* 0x0000000303007812 */ /* 0x000fca00078ec0ff */
[----:B-1----:R-:W-:Y:S01]  /*63a0*/  IMAD R0, R0, -0x2, R2 ;  /* 0xfffffffe00007824 */ /* 0x002fe200078e0202 */
[----:B------:R-:W-:Y:S02]  /*63b0*/  ISETP.GE.AND P0, PT, R20, R2, PT ;  /* 0x000000021400720c */ /* 0x000fe40003f06270 */
[----:B------:R-:W-:Y:S01]  /*63c0*/  SHF.R.U32.HI R2, RZ, 0x2, R3 ;  /* 0x00000002ff027819 */ /* 0x000fe20000011603 */
[----:B------:R-:W-:Y:S01]  /*63d0*/  IMAD.IADD R0, R0, 0x1, -R20 ;  /* 0x0000000100007824 */ /* 0x000fe200078e0a14 */
[----:B------:R-:W-:Y:S01]  /*63e0*/  LOP3.LUT R20, R20, 0x6, R21, 0xf8, !PT ;  /* 0x0000000614147812 */ /* 0x000fe200078ef815 */
[----:B------:R-:W-:Y:S01]  /*63f0*/  IMAD.MOV.U32 R3, RZ, RZ, -0x1 ;  /* 0xffffffffff037424 */ /* 0x000fe200078e00ff */
[----:B------:R-:W-:Y:S02]  /*6400*/  LOP3.LUT R2, R2, 0x7, RZ, 0xc0, !PT ;  /* 0x0000000702027812 */ /* 0x000fe400078ec0ff */
[----:B------:R-:W-:Y:S02]  /*6410*/  SHF.R.S32.HI R21, RZ, 0x1f, R20 ;  /* 0x0000001fff157819 */ /* 0x000fe40000011414 */
[----:B------:R-:W-:-:S02]  /*6420*/  LOP3.LUT R12, R12, 0x40, R2, 0xe2, !PT ;  /* 0x000000400c0c7812 */ /* 0x000fc400078ee202 */
[-C--:B------:R-:W-:Y:S01]  /*6430*/  IADD3 R2, RZ, -R13.reuse, -R2 ;  /* 0x8000000dff027210 */ /* 0x080fe20007ffe802 */
[----:B------:R-:W-:Y:S01]  /*6440*/  IMAD.WIDE.U32 R4, R22, UR8, R20 ;  /* 0x0000000816047c25 */ /* 0x000fe2000f8e0014 */
[----:B------:R-:W-:-:S03]  /*6450*/  LOP3.LUT R12, R12, R13, RZ, 0xfc, !PT ;  /* 0x0000000d0c0c7212 */ /* 0x000fc600078efcff */
[----:B------:R-:W-:Y:S02]  /*6460*/  IMAD R19, R19, -0x40, R2 ;  /* 0xffffffc013137824 */ /* 0x000fe400078e0202 */
[----:B------:R-:W-:Y:S02]  /*6470*/  IMAD R2, R23, 0xc0, RZ ;  /* 0x000000c017027824 */ /* 0x000fe400078e02ff */
[----:B------:R-:W-:-:S03]  /*6480*/  IMAD.MOV.U32 R13, RZ, RZ, RZ ;  /* 0x000000ffff0d7224 */ /* 0x000fc600078e00ff */
[C---:B------:R-:W-:Y:S01]  /*6490*/  IADD3 R19, -R2.reuse, UR4, R19 ;  /* 0x0000000402137c10 */ /* 0x040fe2000fffe113 */
[----:B------:R-:W-:Y:S01]  /*64a0*/  IMAD.WIDE R12, R23, 0xc0, R12 ;  /* 0x000000c0170c7825 */ /* 0x000fe200078e020c */
[----:B------:R-:W-:Y:S01]  /*64b0*/  ISETP.GE.OR P0, PT, R2, UR4, P0 ;  /* 0x0000000402007c0c */ /* 0x000fe20008706670 */
[----:B------:R-:W-:Y:S01]  /*64c0*/  UIADD3 UR4, UR6, UR5, URZ ;  /* 0x0000000506047290 */ /* 0x000fe2000fffe03f */
[----:B------:R-:W-:-:S03]  /*64d0*/  SHF.R.S32.HI R23, RZ, 0x1f, R22 ;  /* 0x0000001fff177819 */ /* 0x000fc60000011416 */
[----:B------:R-:W-:Y:S02]  /*64e0*/  USHF.R.U32.HI UR5, URZ, 0x3, UR4 ;  /* 0x000000033f057899 */ /* 0x000fe40008011604 */
[----:B------:R-:W-:Y:S01]  /*64f0*/  UISETP.GT.U32.AND UP0, UPT, UR4, 0x7, UPT ;  /* 0x000000070400788c */ /* 0x000fe2000bf04070 */
[----:B------:R-:W-:Y:S01]  /*6500*/  IMAD R2, R23, UR8, RZ ;  /* 0x0000000817027c24 */ /* 0x000fe2000f8e02ff */
[----:B------:R-:W-:Y:S02]  /*6510*/  ULOP3.LUT UR5, UR5, 0x1, URZ, 0xc0, !UPT ;  /* 0x0000000105057892 */ /* 0x000fe4000f8ec03f */
[----:B------:R-:W-:Y:S01]  /*6520*/  UISETP.LT.U32.AND UP0, UPT, UR6, 0x8, UP0 ;  /* 0x000000080600788c */ /* 0x000fe20008701070 */
[----:B------:R-:W-:Y:S01]  /*6530*/  IMAD R2, R22, UR9, R2 ;  /* 0x0000000916027c24 */ /* 0x000fe2000f8e0202 */
[----:B------:R-:W-:Y:S02]  /*6540*/  UISETP.NE.U32.AND UP1, UPT, UR5, 0x1, UPT ;  /* 0x000000010500788c */ /* 0x000fe4000bf25070 */
[----:B------:R-:W-:Y:S01]  /*6550*/  ULOP3.LUT UR4, UR4, 0x7, URZ, 0xc0, !UPT ;  /* 0x0000000704047892 */ /* 0x000fe2000f8ec03f */
[----:B------:R-:W-:Y:S01]  /*6560*/  IMAD.IADD R5, R5, 0x1, R2 ;  /* 0x0000000105057824 */ /* 0x000fe200078e0202 */
[----:B------:R-:W-:-:S02]  /*6570*/  UISETP.GT.U32.AND UP1, UPT, UR6, 0x7, !UP1 ;  /* 0x000000070600788c */ /* 0x000fc4000cf24070 */
[----:B------:R-:W-:Y:S02]  /*6580*/  USEL UR6, URZ, 0x1, !UP0 ;  /* 0x000000013f067887 */ /* 0x000fe4000c000000 */
[----:B------:R-:W-:Y:S01]  /*6590*/  USEL UR5, URZ, 0x1, !UP1 ;  /* 0x000000013f057887 */ /* 0x000fe2000c800000 */
[----:B------:R-:W-:-:S03]  /*65a0*/  IMAD.U32 R2, RZ, RZ, UR4 ;  /* 0x00000004ff027e24 */ /* 0x000fc6000f8e00ff */
[----:B------:R-:W-:Y:S02]  /*65b0*/  ULOP3.LUT UR7, UR5, UR7, UR6, 0x96, !UPT ;  /* 0x0000000705077292 */ /* 0x000fe4000f8e9606 */
[----:B------:R1:W-:Y:S04]  /*65c0*/  STL [R1+0xac], R2 ;  /* 0x0000ac0201007387 */ /* 0x0003e80000100800 */
[----:B-1----:R-:W-:-:S05]  /*65d0*/  IMAD.U32 R2, RZ, RZ, UR7 ;  /* 0x00000007ff027e24 */ /* 0x002fca000f8e00ff */
[----:B------:R1:W-:Y:S04]  /*65e0*/  STL [R1+0xb0], R2 ;  /* 0x0000b00201007387 */ /* 0x0003e80000100800 */
[----:B------:R1:W-:Y:S01]  /*65f0*/  STL [R1+0xb8], R3 ;  /* 0x0000b80301007387 */ /* 0x0003e20000100800 */
[----:B------:R-:W-:Y:S05]  /*6600*/  @P0 BRA `(.L_x_29) ;  /* 0x000000d800d40947 */ /* 0x000fea0003800000 */
[----:B-1----:R-:W1:Y:S01]  /*6610*/  LDC.64 R2, c[0x0][0x5c8] ;  /* 0x00017200ff027b82 */ /* 0x002e620000000a00 */
[----:B------:R-:W-:Y:S01]  /*6620*/  ULDC.64 UR4, c[0x0][0x5c0] ;  /* 0x0001700000047ab9 */ /* 0x000fe20000000a00 */
[----:B------:R-:W-:Y:S01]  /*6630*/  BSSY B0, `(.L_x_29) ;  /* 0x0000db2000007945 */ /* 0x000fe20003800000 */
[-C--:B-1----:R-:W-:Y:S01]  /*6640*/  IMAD R6, R13, R2.reuse, RZ ;  /* 0x000000020d067224 */ /* 0x082fe200078e02ff */
[----:B------:R-:W-:Y:S01]  /*6650*/  SHF.L.U64.HI R11, R2, 0x3, R3 ;  /* 0x00000003020b7819 */ /* 0x000fe20000010203 */
[----:B------:R-:W-:-:S04]  /*6660*/  IMAD.WIDE.U32 R4, R12, R2, R4 ;  /* 0x000000020c047225 */ /* 0x000fc800078e0004 */
[----:B------:R-:W-:Y:S02]  /*6670*/  IMAD R6, R12, R3, R6 ;  /* 0x000000030c067224 */ /* 0x000fe400078e0206 */
[----:B------:R-:W-:-:S03]  /*6680*/  IMAD.SHL.U32 R10, R2, 0x8, RZ ;  /* 0x00000008020a7824 */ /* 0x000fc600078e00ff */
[----:B------:R-:W-:Y:S02]  /*6690*/  IADD3 R5, R5, R6, RZ ;  /* 0x0000000605057210 */ /* 0x000fe40007ffe0ff */
[----:B------:R-:W-:Y:S01]  /*66a0*/  IADD3 R6, P0, R4, UR4, RZ ;  /* 0x0000000404067c10 */ /* 0x000fe2000ff1e0ff */
[----:B------:R-:W-:-:S03]  /*66b0*/  IMAD R4, R3, 0x78, RZ ;  /* 0x0000007803047824 */ /* 0x000fc600078e02ff */
[----:B------:R-:W-:Y:S02]  /*66c0*/  IADD3.X R7, R5, UR5, RZ, P0, !PT ;  /* 0x0000000505077c10 */ /* 0x000fe400087fe4ff */
[----:B------:R-:W-:-:S05]  /*66d0*/  IADD3 R8, P0, R10, R6, RZ ;  /* 0x000000060a087210 */ /* 0x000fca0007f1e0ff */
[----:B------:R-:W-:Y:S01]  /*66e0*/  IMAD.X R9, R11, 0x1, R7, P0 ;  /* 0x000000010b097824 */ /* 0x000fe200000e0607 */
[----:B------:R-:W-:Y:S01]  /*66f0*/  ISETP.NE.AND P0, PT, R18, RZ, PT ;  /* 0x000000ff1200720c */ /* 0x000fe20003f05270 */
[----:B------:R-:W-:-:S04]  /*6700*/  IMAD.WIDE.U32 R2, R2, 0x78, R8 ;  /* 0x0000007802027825 */ /* 0x000fc800078e0008 */
[----:B------:R-:W-:Y:S01]  /*6710*/  IMAD.IADD R5, R3, 0x1, R4 ;  /* 0x0000000103057824 */ /* 0x000fe200078e0204 */
[----:B------:R-:W-:Y:S01]  /*6720*/  IADD3 R10, P1, R10, R2, RZ ;  /* 0x000000020a0a7210 */ /* 0x000fe20007f3e0ff */
[----:B------:R-:W-:-:S04]  /*6730*/  IMAD.MOV.U32 R4, RZ, RZ, R2 ;  /* 0x000000ffff047224 */ /* 0x000fc800078e0002 */
[----:B------:R-:W-:Y:S02]  /*6740*/  IMAD.X R11, R11, 0x1, R5, P1 ;  /* 0x000000010b0b7824 */ /* 0x000fe400008e0605 */
[----:B------:R-:W-:Y:S06]  /*6750*/  @!P0 BRA `(.L_x_30) ;  /* 0x000000a800888947 */ /* 0x000fec0003800000 */
[----:B------:R-:W1:Y:S01]  /*6760*/  LDC.64 R14, c[0x0][0x5b0] ;  /* 0x00016c00ff0e7b82 */ /* 0x000e620000000a00 */
[----:B------:R-:W-:Y:S01]  /*6770*/  ULDC.64 UR4, c[0x0][0x5b8] ;  /* 0x00016e0000047ab9 */ /* 0x000fe20000000a00 */
[----:B------:R-:W-:Y:S01]  /*6780*/  ISETP.GE.AND P3, PT, R19, 0x1, PT ;  /* 0x000000011300780c */ /* 0x000fe20003f66270 */
[----:B------:R-:W-:Y:S01]  /*6790*/  IMAD R23, R23, UR4, RZ ;  /* 0x0000000417177c24 */ /* 0x000fe2000f8e02ff */
[----:B------:R-:W-:Y:S01]  /*67a0*/  BSSY B1, `(.L_x_31) ;  /* 0x000000f000017945 */ /* 0x000fe20003800000 */
[----:B------:R-:W-:Y:S01]  /*67b0*/  IMAD.WIDE.U32 R228, R22, UR4, R20 ;  /* 0x0000000416e47c25 */ /* 0x000fe2000f8e0014 */
[----:B------:R-:W-:Y:S02]  /*67c0*/  ISETP.LT.OR P1, PT, R0, 0x1, !P3 ;  /* 0x000000010000780c */ /* 0x000fe40005f21670 */
[----:B------:R-:W2:Y:S01]  /*67d0*/  LDC.64 R224, c[0x0][0x5a8] ;  /* 0x00016a00ffe07b82 */ /* 0x000ea20000000a00 */
[----:B------:R-:W-:Y:S02]  /*67e0*/  IMAD R22, R22, UR5, R23 ;  /* 0x0000000516167c24 */ /* 0x000fe4000f8e0217 */
[----:B------:R-:W-:-:S03]  /*67f0*/  IMAD.MOV.U32 R226, RZ, RZ, R228 ;  /* 0x000000ffffe27224 */ /* 0x000fc600078e00e4 */
[----:B------:R-:W-:Y:S01]  /*6800*/  IADD3 R227, R229, R22, RZ ;  /* 0x00000016e5e37210 */ /* 0x000fe20007ffe0ff */
[-C--:B-1----:R-:W-:Y:S02]  /*6810*/  IMAD R20, R13, R14.reuse, RZ ;  /* 0x0000000e0d147224 */ /* 0x082fe400078e02ff */
[----:B------:R-:W-:-:S04]  /*6820*/  IMAD.WIDE.U32 R2, R12, R14, R226 ;  /* 0x0000000e0c027225 */ /* 0x000fc800078e00e2 */
[----:B------:R-:W-:Y:S01]  /*6830*/  IMAD R21, R12, R15, R20 ;  /* 0x0000000f0c157224 */ /* 0x000fe200078e0214 */
[----:B--2---:R-:W-:-:S04]  /*6840*/  IADD3 R22, P0, R2, R224, RZ ;  /* 0x000000e002167210 */ /* 0x004fc80007f1e0ff */
[----:B------:R-:W-:Y:S01]  /*6850*/  IADD3.X R23, R225, R3, R21, P0, !PT ;  /* 0x00000003e1177210 */ /* 0x000fe200007fe415 */
[----:B------:R-:W-:Y:S08]  /*6860*/  @P1 BRA `(.L_x_32) ;  /* 0x0000000000081947 */ /* 0x000ff00003800000 */
[----:B------:R-:W-:Y:S02]  /*6870*/  ULDC.64 UR4, c[0x0][0x208] ;  /* 0x0000820000047ab9 */ /* 0x000fe40000000a00 */
[----:B------:R1:W5:Y:S03]  /*6880*/  LDG.E.U8 R16, desc[UR4][R22.64] ;  /* 0x0000000416107981 */ /* 0x000366000c1e1100 */
.L_x_32:
[----:B------:R-:W-:Y:S05]  /*6890*/  BSYNC B1 ;  /* 0x0000000000017941 */ /* 0x000fea0003800000 */
.L_x_31:
[----:B------:R-:W2:Y:S01]  /*68a0*/  LDL.LU R3, [R1+0x80] ;  /* 0x0000800001037983 */ /* 0x000ea20000300800 */
[----:B-----5:R-:W-:Y:S01]  /*68b0*/  LOP3.LUT R2, R16, 0xffff, RZ, 0xc0, !PT ;  /* 0x0000ffff10027812 */ /* 0x020fe200078ec0ff */
[----:B------:R-:W-:Y:S01]  /*68c0*/  ULDC.64 UR4, c[0x0][0x208] ;  /* 0x0000820000047ab9 */ /* 0x000fe20000000a00 */
[----:B------:R-:W-:Y:S01]  /*68d0*/  ISETP.LT.OR P0, PT, R0, 0x2, !P3 ;  /* 0x000000020000780c */ /* 0x000fe20005f01670 */
[----:B------:R-:W-:Y:S01]  /*68e0*/  BSSY B1, `(.L_x_33) ;  /* 0x000000a000017945 */ /* 0x000fe20003800000 */
[----:B------:R-:W-:-:S05]  /*68f0*/  PRMT R2, R2, 0x8880, RZ ;  /* 0x0000888002027816 */ /* 0x000fca00000000ff */
[----:B------:R-:W-:-:S04]  /*6900*/  IMAD R2, R2, R18, RZ ;  /* 0x0000001202027224 */ /* 0x000fc800078e02ff */
[----:B--2---:R-:W-:-:S05]  /*6910*/  @!P1 IMAD R3, R3, R17, R2 ;  /* 0x0000001103039224 */ /* 0x004fca00078e0202 */
[----:B------:R2:W-:Y:S01]  /*6920*/  @!P1 STG.E.U8 desc[UR4][R6.64], R3 ;  /* 0x0000000306009986 */ /* 0x0005e2000c101104 */
[----:B------:R-:W-:Y:S05]  /*6930*/  @P0 BRA `(.L_x_34) ;  /* 0x0000000000100947 */ /* 0x000fea0003800000 */
[----:B------:R-:W-:Y:S02]  /*6940*/  ULDC.64 UR4, c[0x0][0x208] ;  /* 0x0000820000047ab9 */ /* 0x000fe40000000a00 */
[----:B------:R-:W3:Y:S02]  /*6950*/  LDG.E.U8 R16, desc[UR4][R22.64+0x1] ;  /* 0x0000010416107981 */ /* 0x000ee4000c1e1100 */
[----:B---3--:R-:W-:-:S05]  /*6960*/  PRMT R2, R16, 0x8880, RZ ;  /* 0x0000888010027816 */ /* 0x008fca00000000ff */
[----:B------:R-:W-:-:S07]  /*6970*/  IMAD R2, R2, R18, RZ ;  /* 0x0000001202027224 */ /* 0x000fce00078e02ff */
.L_x_34:
[----:B------:R-:W-:Y:S05]  /*6980*/  BSYNC B1 ;  /* 0x0000000000017941 */ /* 0x000fea0003800000 */
.L_x_33:
[----:B--2---:R-:W2:Y:S01]  /*6990*/  LDL.LU R3, [R1+0x84] ;  /* 0x0000840001037983 */ /* 0x004ea20000300800 */
[----:B------:R-:W-:Y:S01]  /*69a0*/  ULDC.64 UR4, c[0x0][0x208] ;  /* 0x0000820000047ab9 */ /* 0x000fe20000000a00 */
[----:B------:R-:W-:Y:S01]  /*69b0*/  IMAD.SHL.U32 R20, R14, 0x8, RZ ;  /* 0x000000080e147824 */ /* 0x000fe200078e00ff */
[----:B------:R-:W-:Y:S01]  /*69c0*/  BSSY B1, `(.L_x_35) ;  /* 0x0000011000017945 */ /* 0x000fe20003800000 */
[----:B--2---:R-:W-:-:S05]  /*69d0*/  @!P0 IMAD R3, R3, R17, R2 ;  /* 0x0000001103038224 */ /* 0x004fca00078e0202 */
[----:B------:R2:W-:Y:S01]  /*69e0*/  @!P0 STG.E.U8 desc[UR4][R6.64+0x1], R3 ;  /* 0x0000010306008986 */ /* 0x0005e2000c101104 */
[----:B------:R-:W-:-:S04]  /*69f0*/  ISETP.GE.AND P0, PT, R19, 0x9, PT ;  /* 0x000000091300780c */ /* 0x000fc80003f06270 */
[----:B------:R-:W-:Y:S01]  /*6a00*/  ISETP.LT.OR P4, PT, R0, 0x1, !P0 ;  /* 0x000000010000780c */ /* 0x000fe20004781670 */
[----:B--2---:R-:W-:Y:S01]  /*6a10*/  IMAD.MOV.U32 R3, RZ, RZ, R21 ;  /* 0x000000ffff037224 */ /* 0x004fe200078e0015 */
[----:B------:R-:W-:-:S05]  /*6a20*/  SHF.L.U64.HI R21, R14, 0x3, R15 ;  /* 0x000000030e157819 */ /* 0x000fca000001020f */
[----:B------:R2:W-:Y:S02]  /*6a30*/  STL.64 [R1+0x80], R20 ;  /* 0x0000801401007387 */ /* 0x0005e40000100a00 */
[----:B--2---:R-:W-:-:S04]  /*6a40*/  IMAD.WIDE.U32 R20, R12, R14, R20 ;  /* 0x0000000e0c147225 */ /* 0x004fc800078e0014 */
[----:B------:R-:W-:Y:S01]  /*6a50*/  IMAD.IADD R3, R3, 0x1, R21 ;  /* 0x0000000103037824 */ /* 0x000fe200078e0215 */
[----:B------:R-:W-:-:S04]  /*6a60*/  IADD3 R20, P1, P2, R228, R224, R20 ;  /* 0x000000e0e4147210 */ /* 0x000fc80007a3e014 */
[----:B------:R-:W-:Y:S01]  /*6a70*/  IADD3.X R21, R227, R225, R3, P1, P2 ;  /* 0x000000e1e3157210 */ /* 0x000fe20000fe4403 */
[----:B------:R-:W-:Y:S08]  /*6a80*/  @P4 BRA `(.L_x_36) ;  /* 0x0000000000104947 */ /* 0x000ff00003800000 */
[----:B------:R-:W-:Y:S02]  /*6a90*/  ULDC.64 UR4, c[0x0][0x208] ;  /* 0x0000820000047ab9 */ /* 0x000fe40000000a00 */
[----:B------:R-:W2:Y:S02]  /*6aa0*/  LDG.E.U8 R16, desc[UR4][R20.64] ;  /* 0x0000000414107981 */ /* 0x000ea4000c1e1100 */
[----:B--2---:R-:W-:-:S05]  /*6ab0*/  PRMT R2, R16, 0x8880, RZ ;  /* 0x0000888010027816 */ /* 0x004fca00000000ff */
[----:B------:R-:W-:-:S07]  /*6ac0*/  IMAD R2, R2, R18, RZ ;  /* 0x0000001202027224 */ /* 0x000fce00078e02ff */
.L_x_36:
[----:B------:R-:W-:Y:S05]  /*6ad0*/  BSYNC B1 ;  /* 0x0000000000017941 */ /* 0x000fea0003800000 */
.L_x_35:
[----:B------:R-:W2:Y:S01]  /*6ae0*/  LDL.LU R3, [R1+0x88] ;  /* 0x0000880001037983 */ /* 0x000ea20000300800 */
[----:B------:R-:W-:Y:S01]  /*6af0*/  ISETP.LT.OR P1, PT, R0, 0x2, !P0 ;  /* 0x000000020000780c */ /* 0x000fe20004721670 */
[----:B------:R-:W-:Y:S01]  /*6b00*/  ULDC.64 UR4, c[0x0][0x208] ;  /* 0x0000820000047ab9 */ /* 0x000fe20000000a00 */
[----:B------:R-:W-:Y:S01]  /*6b10*/  BSSY B1, `(.L_x_37) ;  /* 0x0000008000017945 */ /* 0x000fe20003800000 */
[----:B--2---:R-:W-:-:S05]  /*6b20*/  @!P4 IMAD R3, R3, R17, R2 ;  /* 0x000000110303c224 */ /* 0x004fca00078e0202 */
[----:B------:R2:W-:Y:S05]  /*6b30*/  @!P4 STG.E.U8 desc[UR4][R8.64], R3 ;  /* 0x000000030800c986 */ /* 0x0005ea000c101104 */
[----:B------:R-:W-:Y:S05]  /*6b40*/  @P1 BRA `(.L_x_38) ;  /* 0x0000000000101947 */ /* 0x000fea0003800000 */
[----:B------:R-:W-:Y:S02]  /*6b50*/  ULDC.64 UR4, c[0x0][0x208] ;  /* 0x0000820000047ab9 */ /* 0x000fe40000000a00 */
[----:B------:R-:W3:Y:S02]  /*6b60*/  LDG.E.U8 R16, desc[UR4][R20.64+0x1] ;  /* 0x0000010414107981 */ /* 0x000ee4000c1e1100 */
[----:B---3--:R-:W-:-:S05]  /*6b70*/  PRMT R2, R16, 0x8880, RZ ;  /* 0x0000888010027816 */ /* 0x008fca00000000ff */
[----:B------:R-:W-:-:S07]  /*6b80*/  IMAD R2, R2, R18, RZ ;  /* 0x0000001202027224 */ /* 0x000fce00078e02ff */
.L_x_38:
[----:B------:R-:W-:Y:S05]  /*6b90*/  BSYNC B1 ;  /* 0x0000000000017941 */ /* 0x000fea0003800000 */
.L_x_37:
[----:B--2---:R-:W2:Y:S01]  /*6ba0*/  LDL.LU R3, [R1+0x8c] ;  /* 0x00008c0001037983 */ /* 0x004ea20000300800 */
[----:B------:R-:W-:Y:S01]  /*6bb0*/  ULDC.64 UR4, c[0x0][0x208] ;  /* 0x0000820000047ab9 */ /* 0x000fe20000000a00 */
[----:B------:R-:W-:Y:S01]  /*6bc0*/  BSSY B1, `(.L_x_39) ;  /* 0x0000009000017945 */ /* 0x000fe20003800000 */
[----:B--2---:R-:W-:-:S05]  /*6bd0*/  @!P1 IMAD R3, R3, R17, R2 ;  /* 0x0000001103039224 */ /* 0x004fca00078e0202 */
[----:B------:R2:W-:Y:S01]  /*6be0*/  @!P1 STG.E.U8 desc[UR4][R8.64+0x1], R3 ;  /* 0x0000010308009986 */ /* 0x0005e2000c101104 */
[----:B------:R-:W-:-:S13]  /*6bf0*/  ISETP.LT.OR P1, PT, R0, 0x9, !P3 ;  /* 0x000000090000780c */ /* 0x000fda0005f21670 */
[----:B--2---:R-:W-:Y:S05]  /*6c00*/  @P1 BRA `(.L_x_40) ;  /* 0x0000000000101947 */ /* 0x004fea0003800000 */
[----:B------:R-:W-:Y:S02]  /*6c10*/  ULDC.64 UR4, c[0x0][0x208] ;  /* 0x0000820000047ab9 */ /* 0x000fe40000000a00 */
[----:B------:R-:W2:Y:S02]  /*6c20*/  LDG.E.U8 R16, desc[UR4][R22.64+0x8] ;  /* 0x0000080416107981 */ /* 0x000ea4000c1e1100 */
[----:B--2---:R-:W-:-:S05]  /*6c30*/  PRMT R2, R16, 0x8880, RZ ;  /* 0x0000888010027816 */ /* 0x004fca00000000ff */
[----:B------:R-:W-:-:S07]  /*6c40*/  IMAD R2, R2, R18, RZ ;  /* 0x0000001202027224 */ /* 0x000fce00078e02ff */
.L_x_40:
[----:B------:R-:W-:Y:S05]  /*6c50*/  BSYNC B1 ;  /* 0x0000000000017941 */ /* 0x000fea0003800000 */
.L_x_39:
[----:B------:R-:W2:Y:S04]  /*6c60*/  LDL.LU R3, [R1+0x90] ;  /* 0x0000900001037983 */ /* 0x000ea80000300800 */
[----:B------:R3:W-:Y:S04]  /*6c70*/  STL.64 [R1+0xc0], R4 ;  /* 0x0000c00401007387 */ /* 0x0007e80000100a00 */
[----:B---3--:R-:W3:Y:S01]  /*6c80*/  LDL.LU.64 R4, [R1+0x80] ;  /* 0x0000800001047983 */ /* 0x008ee20000300a00 */
[----:B------:R-:W-:Y:S01]  /*6c90*/  ULDC.64 UR4, c[0x0][0x208] ;  /* 0x0000820000047ab9 */ /* 0x000fe20000000a00 */
[----:B--2---:R-:W-:-:S05]  /*6ca0*/  @!P1 IMAD R3, R3, R17, R2 ;  /* 0x0000001103039224 */ /* 0x004fca00078e0202 */
[----:B------:R2:W-:Y:S02]  /*6cb0*/  @!P1 STG.E.U8 desc[UR4][R6.64+0x8], R3 ;  /* 0x0000080306009986 */ /* 0x0005e4000c101104 */
[----:B--2---:R-:W-:-:S05]  /*6cc0*/  IADD3 R3, P1, R12, 0x80, RZ ;  /* 0x000000800c037810 */ /* 0x004fca0007f3e0ff */
[----:B------:R-:W-:-:S04]  /*6cd0*/  IMAD.X R12, RZ, RZ, R13, P1 ;  /* 0x000000ffff0c7224 */ /* 0x000fc800008e060d */
[-C--:B------:R-:W-:Y:S02]  /*6ce0*/  IMAD R229, R12, R14.reuse, RZ ;  /* 0x0000000e0ce57224 */ /* 0x080fe400078e02ff */
[----:B---3--:R-:W-:-:S04]  /*6cf0*/  IMAD.WIDE.U32 R12, R3, R14, R4 ;  /* 0x0000000e030c7225 */ /* 0x008fc800078e0004 */
[----:B------:R-:W-:Y:S01]  /*6d00*/  IMAD.WIDE.U32 R4, R3, R14, R226 ;  /* 0x0000000e03047225 */ /* 0x000fe200078e00e2 */
[----:B------:R-:W-:-:S03]  /*6d10*/  IADD3 R12, P1, P2, R228, R224, R12 ;  /* 0x000000e0e40c7210 */ /* 0x000fc60007a3e00c */
[----:B------:R-:W-:Y:S01]  /*6d20*/  IMAD R3, R3, R15, R229 ;  /* 0x0000000f03037224 */ /* 0x000fe200078e02e5 */
[----:B------:R-:W-:-:S04]  /*6d30*/  IADD3 R14, P4, R4, R224, RZ ;  /* 0x000000e0040e7210 */ /* 0x000fc80007f9e0ff */
[----:B------:R-:W-:Y:S02]  /*6d40*/  IADD3.X R15, R225, R5, R3, P4, !PT ;  /* 0x00000005e10f7210 */ /* 0x000fe400027fe403 */
[----:B------:R2:W5:Y:S01]  /*6d50*/  LDL.LU.64 R4, [R1+0xc0] ;  /* 0x0000c00001047983 */ /* 0x0005620000300a00 */
[C---:B------:R-:W-:Y:S01]  /*6d60*/  ISETP.LT.OR P4, PT, R0.reuse, 0xa, !P3 ;  /* 0x0000000a0000780c */ /* 0x040fe20005f81670 */
[----:B------:R-:W-:Y:S01]  /*6d70*/  BSSY B1, `(.L_x_41) ;  /* 0x0000009000017945 */ /* 0x000fe20003800000 */
[----:B------:R-:W-:Y:S02]  /*6d80*/  IADD3 R13, R3, R13, RZ ;  /* 0x0000000d030d7210 */ /* 0x000fe40007ffe0ff */
[----:B------:R-:W-:Y:S02]  /*6d90*/  ISETP.LT.OR P5, PT, R0, 0x9, !P0 ;  /* 0x000000090000780c */ /* 0x000fe400047a1670 */
[----:B------:R-:W-:-:S07]  /*6da0*/  IADD3.X R13, R227, R225, R13, P1, P2 ;  /* 0x000000e1e30d7210 */ /* 0x000fce0000fe440d */
[----:B--2---:R-:W-:Y:S05]  /*6db0*/  @P4 BRA `(.L_x_42) ;  /* 0x0000000000104947 */ /* 0x004fea0003800000 */
[----:B------:R-:W-:Y:S02]  /*6dc0*/  ULDC.64 UR4, c[0x0][0x208] ;  /* 0x0000820000047ab9 */ /* 0x000fe40000000a00 */
[----:B------:R-:W2:Y:S02]  /*6dd0*/  LDG.E.U8 R16, desc[UR4][R22.64+0x9] ;  /* 0x0000090416107981 */ /* 0x000ea4000c1e1100 */
[----:B--2---:R-:W-:-:S05]  /*6de0*/  PRMT R2, R16, 0x8880, RZ ;  /* 0x0000888010027816 */ /* 0x004fca00000000ff */
[----:B------:R-:W-:-:S07]  /*6df0*/  IMAD R2, R2, R18, RZ ;  /* 0x0000001202027224 */ /* 0x000fce00078e02ff */
.L_x_42:
[----:B------:R-:W-:Y:S05]  /*6e00*/  BSYNC B1 ;  /* 0x0000000000017941 */ /* 0x000fea0003800000 */
.L_x_41:
[----:B------:R-:W2:Y:S01]  /*6e10*/  LDL.LU R3, [R1+0x94] ;  /* 0x0000940001037983 */ /* 0x000ea20000300800 */
[----:B------:R-:W-:Y:S01]  /*6e20*/  ULDC.64 UR4, c[0x0][0x208] ;  /* 0x0000820000047ab9 */ /* 0x000fe20000000a00 */
[----:B------:R-:W-:Y:S01]  /*6e30*/  BSSY B1, `(.L_x_43) ;  /* 0x0000008000017945 */ /* 0x000fe20003800000 */
[----:B--2---:R-:W-:-:S05]  /*6e40*/  @!P4 IMAD R3, R3, R17, R2 ;  /* 0x000000110303c224 */ /* 0x004fca00078e0202 */
[----:B------:R2:W-:Y:S01]  /*6e50*/  @!P4 STG.E.U8 desc[UR4][R6.64+0x9], R3 ;  /* 0x000009030600c986 */ /* 0x0005e2000c101104 */
[----:B------:R-:W-:Y:S05]  /*6e60*/  @P5 BRA `(.L_x_44) ;  /* 0x0000000000105947 */ /* 0x000fea0003800000 */
[----:B------:R-:W-:Y:S02]  /*6e70*/  ULDC.64 UR4, c[0x0][0x208] ;  /* 0x0000820000047ab9 */ /* 0x000fe40000000a00 */
[----:B------:R-:W3:Y:S02]  /*6e80*/  LDG.E.U8 R16, desc[UR4][R20.64+0x8] ;  /* 0x0000080414107981 */ /* 0x000ee4000c1e1100 */
[----:B---3--:R-:W-:-:S05]  /*6e90*/  PRMT R2, R16, 0x8880, RZ ;  /* 0x0000888010027816 */ /* 0x008fca00000000ff */
[----:B------:R-:W-:-:S07]  /*6ea0*/  IMAD R2, R2, R18, RZ ;  /* 0x0000001202027224 */ /* 0x000fce00078e02ff */
.L_x_44:
[----:B------:R-:W-:Y:S05]  /*6eb0*/  BSYNC B1 ;  /* 0x0000000000017941 */ /* 0x000fea0003800000 */
.L_x_43:
[----:B--2---:R-:W2:Y:S01]  /*6ec0*/  LDL.LU R3, [R1+0x98] ;  /* 0x0000980001037983 */ /* 0x004ea20000300800 */
[C---:B------:R-:W-:Y:S01]  /*6ed0*/  ISETP.LT.OR P2, PT, R0.reuse, 0xa, !P0 ;  /* 0x0000000a0000780c */ /* 0x040fe20004741670 */
[----:B------:R-:W-:Y:S01]  /*6ee0*/  ULDC.64 UR4, c[0x0][0x208] ;  /* 0x0000820000047ab9 */ /* 0x000fe20000000a00 */
[----:B------:R-:W-:Y:S01]  /*6ef0*/  ISETP.GE.AND P1, PT, R19, 0x81, PT ;  /* 0x000000811300780c */ /* 0x000fe20003f26270 */
[----:B------:R-:W-:Y:S03]  /*6f00*/  BSSY B1, `(.L_x_45) ;  /* 0x0000009000017945 */ /* 0x000fe60003800000 */
[----:B------:R-:W-:Y:S01]  /*6f10*/  ISETP.LT.OR P4, PT, R0, 0x1, !P1 ;  /* 0x000000010000780c */ /* 0x000fe20004f81670 */
[----:B--2---:R-:W-:-:S05]  /*6f20*/  @!P5 IMAD R3, R3, R17, R2 ;  /* 0x000000110303d224 */ /* 0x004fca00078e0202 */
[----:B------:R2:W-:Y:S01]  /*6f30*/  @!P5 STG.E.U8 desc[UR4][R8.64+0x8], R3 ;  /* 0x000008030800d986 */ /* 0x0005e2000c101104 */
[----:B------:R-:W-:Y:S06]  /*6f40*/  @P2 BRA `(.L_x_46) ;  /* 0x0000000000102947 */ /* 0x000fec0003800000 */
[----:B------:R-:W-:Y:S02]  /*6f50*/  ULDC.64 UR4, c[0x0][0x208] ;  /* 0x0000820000047ab9 */ /* 0x000fe40000000a00 */
[----:B------:R-:W3:Y:S02]  /*6f60*/  LDG.E.U8 R16, desc[UR4][R20.64+0x9] ;  /* 0x0000090414107981 */ /* 0x000ee4000c1e1100 */
[----:B---3--:R-:W-:-:S05]  /*6f70*/  PRMT R2, R16, 0x8880, RZ ;  /* 0x0000888010027816 */ /* 0x008fca00000000ff */
[----:B------:R-:W-:-:S07]  /*6f80*/  IMAD R2, R2, R18, RZ ;  /* 0x0000001202027224 */ /* 0x000fce00078e02ff */
.L_x_46:
[----:B------:R-:W-:Y:S05]  /*6f90*/  BSYNC B1 ;  /* 0x0000000000017941 */ /* 0x000fea0003800000 */
.L_x_45:
[----:B--2---:R-:W2:Y:S01]  /*6fa0*/  LDL.LU R3, [R1+0x9c] ;  /* 0x00009c0001037983 */ /* 0x004ea20000300800 */
        /* <DEDUP_REMOVED lines=9> */
.L_x_48:
[----:B------:R-:W-:Y:S05]  /*7040*/  BSYNC B1 ;  /* 0x0000000000017941 */ /* 0x000fea0003800000 */
.L_x_47:
[----:B--2---:R-:W2:Y:S01]  /*7050*/  LDL.LU R3, [R1+0x60] ;  /* 0x0000600001037983 */ /* 0x004ea20000300800 */
[----:B------:R-:W-:Y:S01]  /*7060*/  ULDC.64 UR4, c[0x0][0x208] ;  /* 0x0000820000047ab9 */ /* 0x000fe20000000a00 */
[----:B------:R-:W-:Y:S01]  /*7070*/  ISETP.GE.AND P2, PT, R19, 0x89, PT ;  /* 0x000000891300780c */ /* 0x000fe20003f46270 */
[----:B------:R-:W-:Y:S03]  /*7080*/  BSSY B1, `(.L_x_49) ;  /* 0x000000a000017945 */ /* 0x000fe60003800000 */
[----:B------:R-:W-:Y:S01]  /*7090*/  ISETP.LT.OR P5, PT, R0, 0x1, !P2 ;  /* 0x000000010000780c */ /* 0x000fe200057a1670 */
[----:B--2---:R-:W-:-:S05]  /*70a0*/  @!P4 IMAD R3, R3, R17, R2 ;  /* 0x000000110303c224 */ /* 0x004fca00078e0202 */
[----:B-----5:R2:W-:Y:S01]  /*70b0*/  @!P4 STG.E.U8 desc[UR4][R4.64], R3 ;  /* 0x000000030400c986 */ /* 0x0205e2000c101104 */
[----:B------:R-:W-:-:S13]  /*70c0*/  ISETP.LT.OR P4, PT, R0, 0x2, !P1 ;  /* 0x000000020000780c */ /* 0x000fda0004f81670 */
[----:B--2---:R-:W-:Y:S05]  /*70d0*/  @P4 BRA `(.L_x_50) ;  /* 0x0000000000104947 */ /* 0x004fea0003800000 */
[----:B------:R-:W-:Y:S02]  /*70e0*/  ULDC.64 UR4, c[0x0][0x208] ;  /* 0x0000820000047ab9 */ /* 0x000fe40000000a00 */
[----:B------:R-:W2:Y:S02]  /*70f0*/  LDG.E.U8 R16, desc[UR4][R14.64+0x1] ;  /* 0x000001040e107981 */ /* 0x000ea4000c1e1100 */
[----:B--2---:R-:W-:-:S05]  /*7100*/  PRMT R2, R16, 0x8880, RZ ;  /* 0x0000888010027816 */ /* 0x004fca00000000ff */
[----:B------:R-:W-:-:S07]  /*7110*/  IMAD R2, R2, R18, RZ ;  /* 0x0000001202027224 */ /* 0x000fce00078e02ff */
.L_x_50:
[----:B------:R-:W-:Y:S05]  /*7120*/  BSYNC B1 ;  /* 0x0000000000017941 */ /* 0x000fea0003800000 */
.L_x_49:
        /* <DEDUP_REMOVED lines=10> */
.L_x_52:
[----:B------:R-:W-:Y:S05]  /*71d0*/  BSYNC B1 ;  /* 0x0000000000017941 */ /* 0x000fea0003800000 */
.L_x_51:
[----:B--2---:R-:W2:Y:S01]  /*71e0*/  LDL.LU R3, [R1+0x68] ;  /* 0x0000680001037983 */ /* 0x004ea20000300800 */
[----:B------:R-:W-:Y:S01]  /*71f0*/  ISETP.LT.OR P4, PT, R0, 0x2, !P2 ;  /* 0x000000020000780c */ /* 0x000fe20005781670 */
[----:B------:R-:W-:Y:S01]  /*7200*/  ULDC.64 UR4, c[0x0][0x208] ;  /* 0x0000820000047ab9 */ /* 0x000fe20000000a00 */
[----:B------:R-:W-:Y:S01]  /*7210*/  BSSY B1, `(.L_x_53) ;  /* 0x0000009000017945 */ /* 0x000fe20003800000 */
[----:B--2---:R-:W-:-:S05]  /*7220*/  @!P5 IMAD R3, R3, R17, R2 ;  /* 0x000000110303d224 */ /* 0x004fca00078e0202 */
[----:B------:R2:W-:Y:S01]  /*7230*/  @!P5 STG.E.U8 desc[UR4][R10.64], R3 ;  /* 0x000000030a00d986 */ /* 0x0005e2000c101104 */
[----:B------:R-:W-:-:S04]  /*7240*/  ISETP.LT.OR P5, PT, R0, 0x9, !P1 ;  /* 0x000000090000780c */ /* 0x000fc80004fa1670 */
[----:B------:R-:W-:Y:S09]  /*7250*/  @P4 BRA `(.L_x_54) ;  /* 0x0000000000104947 */ /* 0x000ff20003800000 */
[----:B------:R-:W-:Y:S02]  /*7260*/  ULDC.64 UR4, c[0x0][0x208] ;  /* 0x0000820000047ab9 */ /* 0x000fe40000000a00 */
[----:B------:R-:W3:Y:S02]  /*7270*/  LDG.E.U8 R16, desc[UR4][R12.64+0x1] ;  /* 0x000001040c107981 */ /* 0x000ee4000c1e1100 */
[----:B---3--:R-:W-:-:S05]  /*7280*/  PRMT R2, R16, 0x8880, RZ ;  /* 0x0000888010027816 */ /* 0x008fca00000000ff */
[----:B------:R-:W-:-:S07]  /*7290*/  IMAD R2, R2, R18, RZ ;  /* 0x0000001202027224 */ /* 0x000fce00078e02ff */
.L_x_54:
[----:B------:R-:W-:Y:S05]  /*72a0*/  BSYNC B1 ;  /* 0x0000000000017941 */ /* 0x000fea0003800000 */
.L_x_53:
        /* <DEDUP_REMOVED lines=10> */
.L_x_56:
[----:B------:R-:W-:Y:S05]  /*7350*/  BSYNC B1 ;  /* 0x0000000000017941 */ /* 0x000fea0003800000 */
.L_x_55:
        /* <DEDUP_REMOVED lines=12> */
.L_x_58:
[----:B------:R-:W-:Y:S05]  /*7420*/  BSYNC B1 ;  /* 0x0000000000017941 */ /* 0x000fea0003800000 */
.L_x_57:
        /* <DEDUP_REMOVED lines=10> */
.L_x_60:
[----:B------:R-:W-:Y:S05]  /*74d0*/  BSYNC B1 ;  /* 0x0000000000017941 */ /* 0x000fea0003800000 */
.L_x_59:
        /* <DEDUP_REMOVED lines=12> */
.L_x_62:
[----:B------:R-:W-:Y:S05]  /*75a0*/  BSYNC B1 ;  /* 0x0000000000017941 */ /* 0x000fea0003800000 */
.L_x_61:
        /* <DEDUP_REMOVED lines=10> */
.L_x_64:
[----:B------:R-:W-:Y:S05]  /*7650*/  BSYNC B1 ;  /* 0x0000000000017941 */ /* 0x000fea0003800000 */
.L_x_63:
        /* <DEDUP_REMOVED lines=12> */
.L_x_66:
[----:B------:R-:W-:Y:S05]  /*7720*/  BSYNC B1 ;  /* 0x0000000000017941 */ /* 0x000fea0003800000 */
.L_x_65:
        /* <DEDUP_REMOVED lines=10> */
.L_x_68:
[----:B------:R-:W-:Y:S05]  /*77d0*/  BSYNC B1 ;  /* 0x0000000000017941 */ /* 0x000fea0003800000 */
.L_x_67:
        /* <DEDUP_REMOVED lines=12> */
.L_x_70:
[----:B------:R-:W-:Y:S05]  /*78a0*/  BSYNC B1 ;  /* 0x0000000000017941 */ /* 0x000fea0003800000 */
.L_x_69:
        /* <DEDUP_REMOVED lines=10> */
.L_x_72:
[----:B------:R-:W-:Y:S05]  /*7950*/  BSYNC B1 ;  /* 0x0000000000017941 */ /* 0x000fea0003800000 */
.L_x_71:
        /* <DEDUP_REMOVED lines=12> */
.L_x_74:
[----:B------:R-:W-:Y:S05]  /*7a20*/  BSYNC B1 ;  /* 0x0000000000017941 */ /* 0x000fea0003800000 */
.L_x_73:
        /* <DEDUP_REMOVED lines=10> */
.L_x_76:
[----:B------:R-:W-:Y:S05]  /*7ad0*/  BSYNC B1 ;  /* 0x0000000000017941 */ /* 0x000fea0003800000 */
.L_x_75:
        /* <DEDUP_REMOVED lines=12> */
.L_x_78:
[----:B------:R-:W-:Y:S05]  /*7ba0*/  BSYNC B1 ;  /* 0x0000000000017941 */ /* 0x000fea0003800000 */
.L_x_77:
        /* <DEDUP_REMOVED lines=10> */
.L_x_80:
[----:B------:R-:W-:Y:S05]  /*7c50*/  BSYNC B1 ;  /* 0x0000000000017941 */ /* 0x000fea0003800000 */
.L_x_79:
        /* <DEDUP_REMOVED lines=12> */
.L_x_82:
[----:B------:R-:W-:Y:S05]  /*7d20*/  BSYNC B1 ;  /* 0x0000000000017941 */ /* 0x000fea0003800000 */
.L_x_81:
        /* <DEDUP_REMOVED lines=10> */
.L_x_84:
[----:B------:R-:W-:Y:S05]  /*7dd0*/  BSYNC B1 ;  /* 0x0000000000017941 */ /* 0x000fea0003800000 */
.L_x_83:
        /* <DEDUP_REMOVED lines=12> */
.L_x_86:
[----:B------:R-:W-:Y:S05]  /*7ea0*/  BSYNC B1 ;  /* 0x0000000000017941 */ /* 0x000fea0003800000 */
.L_x_85:
        /* <DEDUP_REMOVED lines=10> */
.L_x_88:
[----:B------:R-:W-:Y:S05]  /*7f50*/  BSYNC B1 ;  /* 0x0000000000017941 */ /* 0x000fea0003800000 */
.L_x_87:
        /* <DEDUP_REMOVED lines=12> */
.L_x_90:
[----:B------:R-:W-:Y:S05]  /*8020*/  BSYNC B1 ;  /* 0x0000000000017941 */ /* 0x000fea0003800000 */
.L_x_89:
        /* <DEDUP_REMOVED lines=10> */
.L_x_92:
[----:B------:R-:W-:Y:S05]  /*80d0*/  BSYNC B1 ;  /* 0x0000000000017941 */ /* 0x000fea0003800000 */
.L_x_91:
        /* <DEDUP_REMOVED lines=12> */
.L_x_94:
[----:B------:R-:W-:Y:S05]  /*81a0*/  BSYNC B1 ;  /* 0x0000000000017941 */ /* 0x000fea0003800000 */
.L_x_93:
        /* <DEDUP_REMOVED lines=10> */
.L_x_96:
[----:B------:R-:W-:Y:S05]  /*8250*/  BSYNC B1 ;  /* 0x0000000000017941 */ /* 0x000fea0003800000 */
.L_x_95:
[----:B--2---:R-:W2:Y:S01]  /*8260*/  LDL.LU R3, [R1] ;  /* 0x0000000001037983 */ /* 0x004ea20000300800 */
        /* <DEDUP_REMOVED lines=11> */
.L_x_98:
[----:B------:R-:W-:Y:S05]  /*8320*/  BSYNC B1 ;  /* 0x0000000000017941 */ /* 0x000fea0003800000 */
.L_x_97:
        /* <DEDUP_REMOVED lines=10> */
.L_x_100:
[----:B------:R-:W-:Y:S05]  /*83d0*/  BSYNC B1 ;  /* 0x0000000000017941 */ /* 0x000fea0003800000 */
.L_x_99:
        /* <DEDUP_REMOVED lines=12> */
.L_x_102:
[----:B------:R-:W-:Y:S05]  /*84a0*/  BSYNC B1 ;  /* 0x0000000000017941 */ /* 0x000fea0003800000 */
.L_x_101:
        /* <DEDUP_REMOVED lines=10> */
.L_x_104:
[----:B------:R-:W-:Y:S05]  /*8550*/  BSYNC B1 ;  /* 0x0000000000017941 */ /* 0x000fea0003800000 */
.L_x_103:
        /* <DEDUP_REMOVED lines=12> */
.L_x_106:
[----:B------:R-:W-:Y:S05]  /*8620*/  BSYNC B1 ;  /* 0x0000000000017941 */ /* 0x000fea0003800000 */
.L_x_105:
        /* <DEDUP_REMOVED lines=10> */
.L_x_108:
[----:B------:R-:W-:Y:S05]  /*86d0*/  BSYNC B1 ;  /* 0x0000000000017941 */ /* 0x000fea0003800000 */
.L_x_107:
        /* <DEDUP_REMOVED lines=12> */
.L_x_110:
[----:B------:R-:W-:Y:S05]  /*87a0*/  BSYNC B1 ;  /* 0x0000000000017941 */ /* 0x000fea0003800000 */
.L_x_109:
        /* <DEDUP_REMOVED lines=10> */
.L_x_112:
[----:B------:R-:W-:Y:S05]  /*8850*/  BSYNC B1 ;  /* 0x0000000000017941 */ /* 0x000fea0003800000 */
.L_x_111:
[----:B------:R-:W-:Y:S01]  /*8860*/  ISETP.LT.OR P4, PT, R0, 0x22, !P1 ;  /* 0x000000220000780c */ /* 0x000fe20004f81670 */
[----:B------:R-:W-:Y:S01]  /*8870*/  @!P5 IMAD R216, R216, R17, R2 ;  /* 0x00000011d8d8d224 */ /* 0x000fe200078e0202 */
[----:B------:R-:W-:Y:S01]  /*8880*/  ULDC.64 UR4, c[0x0][0x208] ;  /* 0x0000820000047ab9 */ /* 0x000fe20000000a00 */
[----:B------:R-:W-:Y:S03]  /*8890*/  BSSY B1, `(.L_x_113) ;  /* 0x0000008000017945 */ /* 0x000fe60003800000 */
[----:B------:R3:W-:Y:S01]  /*88a0*/  @!P5 STG.E.U8 desc[UR4][R4.64+0x20], R216 ;  /* 0x000020d80400d986 */ /* 0x0007e2000c101104 */
[----:B------:R-:W-:-:S06]  /*88b0*/  ISETP.LT.OR P5, PT, R0, 0x21, !P2 ;  /* 0x000000210000780c */ /* 0x000fcc00057a1670 */
[----:B------:R-:W-:Y:S07]  /*88c0*/  @P4 BRA `(.L_x_114) ;  /* 0x0000000000104947 */ /* 0x000fee0003800000 */
[----:B------:R-:W-:Y:S02]  /*88d0*/  ULDC.64 UR4, c[0x0][0x208] ;  /* 0x0000820000047ab9 */ /* 0x000fe40000000a00 */
[----:B------:R-:W2:Y:S02]  /*88e0*/  LDG.E.U8 R16, desc[UR4][R14.64+0x21] ;  /* 0x000021040e107981 */ /* 0x000ea4000c1e1100 */
[----:B--2---:R-:W-:-:S05]  /*88f0*/  PRMT R3, R16, 0x8880, RZ ;  /* 0x0000888010037816 */ /* 0x004fca00000000ff */
[----:B------:R-:W-:-:S07]  /*8900*/  IMAD R2, R3, R18, RZ ;  /* 0x0000001203027224 */ /* 0x000fce00078e02ff */
.L_x_114:
[----:B------:R-:W-:Y:S05]  /*8910*/  BSYNC B1 ;  /* 0x0000000000017941 */ /* 0x000fea0003800000 */
.L_x_113:
[----:B------:R-:W-:Y:S01]  /*8920*/  @!P4 IMAD R217, R217, R17, R2 ;  /* 0x00000011d9d9c224 */ /* 0x000fe200078e0202 */
[----:B------:R-:W-:Y:S01]  /*8930*/  ULDC.64 UR4, c[0x0][0x208] ;  /* 0x0000820000047ab9 */ /* 0x000fe20000000a00 */
[----:B------:R-:W-:Y:S03]  /*8940*/  BSSY B1, `(.L_x_115) ;  /* 0x0000007000017945 */ /* 0x000fe60003800000 */
[----:B------:R4:W-:Y:S01]  /*8950*/  @!P4 STG.E.U8 desc[UR4][R4.64+0x21], R217 ;  /* 0x000021d90400c986 */ /* 0x0009e2000c101104 */
[----:B------:R-:W-:Y:S05]  /*8960*/  @P5 BRA `(.L_x_116) ;  /* 0x0000000000105947 */ /* 0x000fea0003800000 */
[----:B------:R-:W-:Y:S02]  /*8970*/  ULDC.64 UR4, c[0x0][0x208] ;  /* 0x0000820000047ab9 */ /* 0x000fe40000000a00 */
[----:B------:R-:W2:Y:S02]  /*8980*/  LDG.E.U8 R16, desc[UR4][R12.64+0x20] ;  /* 0x000020040c107981 */ /* 0x000ea4000c1e1100 */
[----:B--2---:R-:W-:-:S05]  /*8990*/  PRMT R3, R16, 0x8880, RZ ;  /* 0x0000888010037816 */ /* 0x004fca00000000ff */
[----:B------:R-:W-:-:S07]  /*89a0*/  IMAD R2, R3, R18, RZ ;  /* 0x0000001203027224 */ /* 0x000fce00078e02ff */
.L_x_116:
[----:B------:R-:W-:Y:S05]  /*89b0*/  BSYNC B1 ;  /* 0x0000000000017941 */ /* 0x000fea0003800000 */
.L_x_115:
[----:B------:R-:W-:Y:S01]  /*89c0*/  ISETP.LT.OR P4, PT, R0, 0x22, !P2 ;  /* 0x000000220000780c */ /* 0x000fe20005781670 */
[----:B--2---:R-:W-:Y:S01]  /*89d0*/  @!P5 IMAD R3, R218, R17, R2 ;  /* 0x00000011da03d224 */ /* 0x004fe200078e0202 */
        /* <DEDUP_REMOVED lines=9> */
.L_x_118:
[----:B------:R-:W-:Y:S05]  /*8a70*/  BSYNC B1 ;  /* 0x0000000000017941 */ /* 0x000fea0003800000 */
.L_x_117:
        /* <DEDUP_REMOVED lines=9> */
.L_x_120:
[----:B------:R-:W-:Y:S05]  /*8b10*/  BSYNC B1 ;  /* 0x0000000000017941 */ /* 0x000fea0003800000 */
.L_x_119:
        /* <DEDUP_REMOVED lines=11> */
.L_x_122:
[----:B------:R-:W-:Y:S05]  /*8bd0*/  BSYNC B1 ;  /* 0x0000000000017941 */ /* 0x000fea0003800000 */
.L_x_121:
        /* <DEDUP_REMOVED lines=9> */
.L_x_124:
[----:B------:R-:W-:Y:S05]  /*8c70*/  BSYNC B1 ;  /* 0x0000000000017941 */ /* 0x000fea0003800000 */
.L_x_123:
        /* <DEDUP_REMOVED lines=11> */
.L_x_126:
[----:B------:R-:W-:Y:S05]  /*8d30*/  BSYNC B1 ;  /* 0x0000000000017941 */ /* 0x000fea0003800000 */
.L_x_125:
        /* <DEDUP_REMOVED lines=9> */
.L_x_128:
[----:B------:R-:W-:Y:S05]  /*8dd0*/  BSYNC B1 ;  /* 0x0000000000017941 */ /* 0x000fea0003800000 */
.L_x_127:
        /* <DEDUP_REMOVED lines=11> */
.L_x_130:
[----:B------:R-:W-:Y:S05]  /*8e90*/  BSYNC B1 ;  /* 0x0000000000017941 */ /* 0x000fea0003800000 */
.L_x_129:
        /* <DEDUP_REMOVED lines=9> */
.L_x_132:
[----:B------:R-:W-:Y:S05]  /*8f30*/  BSYNC B1 ;  /* 0x0000000000017941 */ /* 0x000fea0003800000 */
.L_x_131:
        /* <DEDUP_REMOVED lines=11> */
.L_x_134:
[----:B------:R-:W-:Y:S05]  /*8ff0*/  BSYNC B1 ;  /* 0x0000000000017941 */ /* 0x000fea0003800000 */
.L_x_133:
        /* <DEDUP_REMOVED lines=9> */
.L_x_136:
[----:B------:R-:W-:Y:S05]  /*9090*/  BSYNC B1 ;  /* 0x0000000000017941 */ /* 0x000fea0003800000 */
.L_x_135:
        /* <DEDUP_REMOVED lines=11> */
.L_x_138:
[----:B------:R-:W-:Y:S05]  /*9150*/  BSYNC B1 ;  /* 0x0000000000017941 */ /* 0x000fea0003800000 */
.L_x_137:
        /* <DEDUP_REMOVED lines=9> */
.L_x_140:
[----:B------:R-:W-:Y:S05]  /*91f0*/  BSYNC B1 ;  /* 0x0000000000017941 */ /* 0x000fea0003800000 */
.L_x_139:
        /* <DEDUP_REMOVED lines=11> */
.L_x_142:
[----:B------:R-:W-:Y:S05]  /*92b0*/  BSYNC B1 ;  /* 0x0000000000017941 */ /* 0x000fea0003800000 */
.L_x_141:
        /* <DEDUP_REMOVED lines=9> */
.L_x_144:
[----:B------:R-:W-:Y:S05]  /*9350*/  BSYNC B1 ;  /* 0x0000000000017941 */ /* 0x000fea0003800000 */
.L_x_143:
        /* <DEDUP_REMOVED lines=11> */
.L_x_146:
[----:B------:R-:W-:Y:S05]  /*9410*/  BSYNC B1 ;  /* 0x0000000000017941 */ /* 0x000fea0003800000 */
.L_x_145:
        /* <DEDUP_REMOVED lines=9> */
.L_x_148:
[----:B------:R-:W-:Y:S05]  /*94b0*/  BSYNC B1 ;  /* 0x0000000000017941 */ /* 0x000fea0003800000 */
.L_x_147:
        /* <DEDUP_REMOVED lines=11> */
.L_x_150:
[----:B------:R-:W-:Y:S05]  /*9570*/  BSYNC B1 ;  /* 0x0000000000017941 */ /* 0x000fea0003800000 */
.L_x_149:
        /* <DEDUP_REMOVED lines=9> */
.L_x_152:
[----:B------:R-:W-:Y:S05]  /*9610*/  BSYNC B1 ;  /* 0x0000000000017941 */ /* 0x000fea0003800000 */
.L_x_151:
        /* <DEDUP_REMOVED lines=11> */
.L_x_154:
[----:B------:R-:W-:Y:S05]  /*96d0*/  BSYNC B1 ;  /* 0x0000000000017941 */ /* 0x000fea0003800000 */
.L_x_153:
        /* <DEDUP_REMOVED lines=9> */
.L_x_156:
[----:B------:R-:W-:Y:S05]  /*9770*/  BSYNC B1 ;  /* 0x0000000000017941 */ /* 0x000fea0003800000 */
.L_x_155:
        /* <DEDUP_REMOVED lines=11> */
.L_x_158:
[----:B------:R-:W-:Y:S05]  /*9830*/  BSYNC B1 ;  /* 0x0000000000017941 */ /* 0x000fea0003800000 */
.L_x_157:
        /* <DEDUP_REMOVED lines=9> */
.L_x_160:
[----:B------:R-:W-:Y:S05]  /*98d0*/  BSYNC B1 ;  /* 0x0000000000017941 */ /* 0x000fea0003800000 */
.L_x_159:
        /* <DEDUP_REMOVED lines=11> */
.L_x_162:
[----:B------:R-:W-:Y:S05]  /*9990*/  BSYNC B1 ;  /* 0x0000000000017941 */ /* 0x000fea0003800000 */
.L_x_161:
        /* <DEDUP_REMOVED lines=9> */
.L_x_164:
[----:B------:R-:W-:Y:S05]  /*9a30*/  BSYNC B1 ;  /* 0x0000000000017941 */ /* 0x000fea0003800000 */
.L_x_163:
        /* <DEDUP_REMOVED lines=11> */
.L_x_166:
[----:B------:R-:W-:Y:S05]  /*9af0*/  BSYNC B1 ;  /* 0x0000000000017941 */ /* 0x000fea0003800000 */
.L_x_165:
        /* <DEDUP_REMOVED lines=9> */
.L_x_168:
[----:B------:R-:W-:Y:S05]  /*9b90*/  BSYNC B1 ;  /* 0x0000000000017941 */ /* 0x000fea0003800000 */
.L_x_167:
        /* <DEDUP_REMOVED lines=11> */
.L_x_170:
[----:B------:R-:W-:Y:S05]  /*9c50*/  BSYNC B1 ;  /* 0x0000000000017941 */ /* 0x000fea0003800000 */
.L_x_169:
        /* <DEDUP_REMOVED lines=9> */
.L_x_172:
[----:B------:R-:W-:Y:S05]  /*9cf0*/  BSYNC B1 ;  /* 0x0000000000017941 */ /* 0x000fea0003800000 */
.L_x_171:
        /* <DEDUP_REMOVED lines=11> */
.L_x_174:
[----:B------:R-:W-:Y:S05]  /*9db0*/  BSYNC B1 ;  /* 0x0000000000017941 */ /* 0x000fea0003800000 */
.L_x_173:
        /* <DEDUP_REMOVED lines=9> */
.L_x_176:
[----:B------:R-:W-:Y:S05]  /*9e50*/  BSYNC B1 ;  /* 0x0000000000017941 */ /* 0x000fea0003800000 */
.L_x_175:
        /* <DEDUP_REMOVED lines=11> */
.L_x_178:
[----:B------:R-:W-:Y:S05]  /*9f10*/  BSYNC B1 ;  /* 0x0000000000017941 */ /* 0x000fea0003800000 */
.L_x_177:
        /* <DEDUP_REMOVED lines=9> */
.L_x_180:
[----:B------:R-:W-:Y:S05]  /*9fb0*/  BSYNC B1 ;  /* 0x0000000000017941 */ /* 0x000fea0003800000 */
.L_x_179:
        /* <DEDUP_REMOVED lines=11> */
.L_x_182:
[----:B------:R-:W-:Y:S05]  /*a070*/  BSYNC B1 ;  /* 0x0000000000017941 */ /* 0x000fea0003800000 */
.L_x_181:
        /* <DEDUP_REMOVED lines=9> */
.L_x_184:
[----:B------:R-:W-:Y:S05]  /*a110*/  BSYNC B1 ;  /* 0x0000000000017941 */ /* 0x000fea0003800000 */
.L_x_183:
        /* <DEDUP_REMOVED lines=11> */
.L_x_186:
[----:B------:R-:W-:Y:S05]  /*a1d0*/  BSYNC B1 ;  /* 0x0000000000017941 */ /* 0x000fea0003800000 */
.L_x_185:
        /* <DEDUP_REMOVED lines=9> */
.L_x_188:
[----:B------:R-:W-:Y:S05]  /*a270*/  BSYNC B1 ;  /* 0x0000000000017941 */ /* 0x000fea0003800000 */
.L_x_187:
        /* <DEDUP_REMOVED lines=11> */
.L_x_190:
[----:B------:R-:W-:Y:S05]  /*a330*/  BSYNC B1 ;  /* 0x0000000000017941 */ /* 0x000fea0003800000 */
.L_x_189:
        /* <DEDUP_REMOVED lines=9> */
.L_x_192:
[----:B------:R-:W-:Y:S05]  /*a3d0*/  BSYNC B1 ;  /* 0x0000000000017941 */ /* 0x000fea0003800000 */
.L_x_191:
        /* <DEDUP_REMOVED lines=11> */
.L_x_194:
[----:B------:R-:W-:Y:S05]  /*a490*/  BSYNC B1 ;  /* 0x0000000000017941 */ /* 0x000fea0003800000 */
.L_x_193:
        /* <DEDUP_REMOVED lines=9> */
.L_x_196:
[----:B------:R-:W-:Y:S05]  /*a530*/  BSYNC B1 ;  /* 0x0000000000017941 */ /* 0x000fea0003800000 */
.L_x_195:
        /* <DEDUP_REMOVED lines=11> */
.L_x_198:
[----:B------:R-:W-:Y:S05]  /*a5f0*/  BSYNC B1 ;  /* 0x0000000000017941 */ /* 0x000fea0003800000 */
.L_x_197:
        /* <DEDUP_REMOVED lines=9> */
.L_x_200:
[----:B------:R-:W-:Y:S05]  /*a690*/  BSYNC B1 ;  /* 0x0000000000017941 */ /* 0x000fea0003800000 */
.L_x_199:
        /* <DEDUP_REMOVED lines=11> */
.L_x_202:
[----:B------:R-:W-:Y:S05]  /*a750*/  BSYNC B1 ;  /* 0x0000000000017941 */ /* 0x000fea0003800000 */
.L_x_201:
        /* <DEDUP_REMOVED lines=9> */
.L_x_204:
[----:B------:R-:W-:Y:S05]  /*a7f0*/  BSYNC B1 ;  /* 0x0000000000017941 */ /* 0x000fea0003800000 */
.L_x_203:
        /* <DEDUP_REMOVED lines=11> */
.L_x_206:
[----:B------:R-:W-:Y:S05]  /*a8b0*/  BSYNC B1 ;  /* 0x0000000000017941 */ /* 0x000fea0003800000 */
.L_x_205:
        /* <DEDUP_REMOVED lines=9> */
.L_x_208:
[----:B------:R-:W-:Y:S05]  /*a950*/  BSYNC B1 ;  /* 0x0000000000017941 */ /* 0x000fea0003800000 */
.L_x_207:
        /* <DEDUP_REMOVED lines=11> */
.L_x_210:
[----:B------:R-:W-:Y:S05]  /*aa10*/  BSYNC B1 ;  /* 0x0000000000017941 */ /* 0x000fea0003800000 */
.L_x_209:
        /* <DEDUP_REMOVED lines=9> */
.L_x_212:
[----:B------:R-:W-:Y:S05]  /*aab0*/  BSYNC B1 ;  /* 0x0000000000017941 */ /* 0x000fea0003800000 */
.L_x_211:
        /* <DEDUP_REMOVED lines=11> */
.L_x_214:
[----:B------:R-:W-:Y:S05]  /*ab70*/  BSYNC B1 ;  /* 0x0000000000017941 */ /* 0x000fea0003800000 */
.L_x_213:
        /* <DEDUP_REMOVED lines=9> */
.L_x_216:
[----:B------:R-:W-:Y:S05]  /*ac10*/  BSYNC B1 ;  /* 0x0000000000017941 */ /* 0x000fea0003800000 */
.L_x_215:
        /* <DEDUP_REMOVED lines=11> */
.L_x_218:
[----:B------:R-:W-:Y:S05]  /*acd0*/  BSYNC B1 ;  /* 0x0000000000017941 */ /* 0x000fea0003800000 */
.L_x_217:
        /* <DEDUP_REMOVED lines=9> */
.L_x_220:
[----:B------:R-:W-:Y:S05]  /*ad70*/  BSYNC B1 ;  /* 0x0000000000017941 */ /* 0x000fea0003800000 */
.L_x_219:
        /* <DEDUP_REMOVED lines=11> */
.L_x_222:
[----:B------:R-:W-:Y:S05]  /*ae30*/  BSYNC B1 ;  /* 0x0000000000017941 */ /* 0x000fea0003800000 */
.L_x_221:
        /* <DEDUP_REMOVED lines=9> */
.L_x_224:
[----:B------:R-:W-:Y:S05]  /*aed0*/  BSYNC B1 ;  /* 0x0000000000017941 */ /* 0x000fea0003800000 */
.L_x_223:
        /* <DEDUP_REMOVED lines=11> */
.L_x_226:
[----:B------:R-:W-:Y:S05]  /*af90*/  BSYNC B1 ;  /* 0x0000000000017941 */ /* 0x000fea0003800000 */
.L_x_225:
        /* <DEDUP_REMOVED lines=9> */
.L_x_228:
[----:B------:R-:W-:Y:S05]  /*b030*/  BSYNC B1 ;  /* 0x0000000000017941 */ /* 0x000fea0003800000 */
.L_x_227:
        /* <DEDUP_REMOVED lines=11> */
.L_x_230:
[----:B------:R-:W-:Y:S05]  /*b0f0*/  BSYNC B1 ;  /* 0x0000000000017941 */ /* 0x000fea0003800000 */
.L_x_229:
        /* <DEDUP_REMOVED lines=9> */
.L_x_232:
[----:B------:R-:W-:Y:S05]  /*b190*/  BSYNC B1 ;  /* 0x0000000000017941 */ /* 0x000fea0003800000 */
.L_x_231:
        /* <DEDUP_REMOVED lines=11> */
.L_x_234:
[----:B------:R-:W-:Y:S05]  /*b250*/  BSYNC B1 ;  /* 0x0000000000017941 */ /* 0x000fea0003800000 */
.L_x_233:
        /* <DEDUP_REMOVED lines=9> */
.L_x_236:
[----:B------:R-:W-:Y:S05]  /*b2f0*/  BSYNC B1 ;  /* 0x0000000000017941 */ /* 0x000fea0003800000 */
.L_x_235:
        /* <DEDUP_REMOVED lines=11> */
.L_x_238:
[----:B------:R-:W-:Y:S05]  /*b3b0*/  BSYNC B1 ;  /* 0x0000000000017941 */ /* 0x000fea0003800000 */
.L_x_237:
        /* <DEDUP_REMOVED lines=9> */
.L_x_240:
[----:B------:R-:W-:Y:S05]  /*b450*/  BSYNC B1 ;  /* 0x0000000000017941 */ /* 0x000fea0003800000 */
.L_x_239:
        /* <DEDUP_REMOVED lines=11> */
.L_x_242:
[----:B------:R-:W-:Y:S05]  /*b510*/  BSYNC B1 ;  /* 0x0000000000017941 */ /* 0x000fea0003800000 */
.L_x_241:
        /* <DEDUP_REMOVED lines=9> */
.L_x_244:
[----:B------:R-:W-:Y:S05]  /*b5b0*/  BSYNC B1 ;  /* 0x0000000000017941 */ /* 0x000fea0003800000 */
.L_x_243:
        /* <DEDUP_REMOVED lines=11> */
.L_x_246:
[----:B------:R-:W-:Y:S05]  /*b670*/  BSYNC B1 ;  /* 0x0000000000017941 */ /* 0x000fea0003800000 */
.L_x_245:
        /* <DEDUP_REMOVED lines=9> */
.L_x_248:
[----:B------:R-:W-:Y:S05]  /*b710*/  BSYNC B1 ;  /* 0x0000000000017941 */ /* 0x000fea0003800000 */
.L_x_247:
        /* <DEDUP_REMOVED lines=11> */
.L_x_250:
[----:B------:R-:W-:Y:S05]  /*b7d0*/  BSYNC B1 ;  /* 0x0000000000017941 */ /* 0x000fea0003800000 */
.L_x_249:
        /* <DEDUP_REMOVED lines=9> */
.L_x_252:
[----:B------:R-:W-:Y:S05]  /*b870*/  BSYNC B1 ;  /* 0x0000000000017941 */ /* 0x000fea0003800000 */
.L_x_251:
        /* <DEDUP_REMOVED lines=11> */
.L_x_254:
[----:B------:R-:W-:Y:S05]  /*b930*/  BSYNC B1 ;  /* 0x0000000000017941 */ /* 0x000fea0003800000 */
.L_x_253:
        /* <DEDUP_REMOVED lines=9> */
.L_x_256:
[----:B------:R-:W-:Y:S05]  /*b9d0*/  BSYNC B1 ;  /* 0x0000000000017941 */ /* 0x000fea0003800000 */
.L_x_255:
        /* <DEDUP_REMOVED lines=11> */
.L_x_258:
[----:B------:R-:W-:Y:S05]  /*ba90*/  BSYNC B1 ;  /* 0x0000000000017941 */ /* 0x000fea0003800000 */
.L_x_257:
        /* <DEDUP_REMOVED lines=9> */
.L_x_260:
[----:B------:R-:W-:Y:S05]  /*bb30*/  BSYNC B1 ;  /* 0x0000000000017941 */ /* 0x000fea0003800000 */
.L_x_259:
        /* <DEDUP_REMOVED lines=11> */
.L_x_262:
[----:B------:R-:W-:Y:S05]  /*bbf0*/  BSYNC B1 ;  /* 0x0000000000017941 */ /* 0x000fea0003800000 */
.L_x_261:
        /* <DEDUP_REMOVED lines=9> */
.L_x_264:
[----:B------:R-:W-:Y:S05]  /*bc90*/  BSYNC B1 ;  /* 0x0000000000017941 */ /* 0x000fea0003800000 */
.L_x_263:
        /* <DEDUP_REMOVED lines=11> */
.L_x_266:
[----:B------:R-:W-:Y:S05]  /*bd50*/  BSYNC B1 ;  /* 0x0000000000017941 */ /* 0x000fea0003800000 */
.L_x_265:
        /* <DEDUP_REMOVED lines=9> */
.L_x_268:
[----:B------:R-:W-:Y:S05]  /*bdf0*/  BSYNC B1 ;  /* 0x0000000000017941 */ /* 0x000fea0003800000 */
.L_x_267:
        /* <DEDUP_REMOVED lines=11> */
.L_x_270:
[----:B------:R-:W-:Y:S05]  /*beb0*/  BSYNC B1 ;  /* 0x0000000000017941 */ /* 0x000fea0003800000 */
.L_x_269:
        /* <DEDUP_REMOVED lines=9> */
.L_x_272:
[----:B------:R-:W-:Y:S05]  /*bf50*/  BSYNC B1 ;  /* 0x0000000000017941 */ /* 0x000fea0003800000 */
.L_x_271:
        /* <DEDUP_REMOVED lines=11> */
.L_x_274:
[----:B------:R-:W-:Y:S05]  /*c010*/  BSYNC B1 ;  /* 0x0000000000017941 */ /* 0x000fea0003800000 */
.L_x_273:
        /* <DEDUP_REMOVED lines=9> */
.L_x_276:
[----:B------:R-:W-:Y:S05]  /*c0b0*/  BSYNC B1 ;  /* 0x0000000000017941 */ /* 0x000fea0003800000 */
.L_x_275:
        /* <DEDUP_REMOVED lines=11> */
.L_x_278:
[----:B------:R-:W-:Y:S05]  /*c170*/  BSYNC B1 ;  /* 0x0000000000017941 */ /* 0x000fea0003800000 */
.L_x_277:
        /* <DEDUP_REMOVED lines=9> */
.L_x_280:
[----:B------:R-:W-:Y:S05]  /*c210*/  BSYNC B1 ;  /* 0x0000000000017941 */ /* 0x000fea0003800000 */
.L_x_279:
        /* <DEDUP_REMOVED lines=11> */
.L_x_282:
[----:B------:R-:W-:Y:S05]  /*c2d0*/  BSYNC B1 ;  /* 0x0000000000017941 */ /* 0x000fea0003800000 */
.L_x_281:
        /* <DEDUP_REMOVED lines=9> */
.L_x_284:
[----:B------:R-:W-:Y:S05]  /*c370*/  BSYNC B1 ;  /* 0x0000000000017941 */ /* 0x000fea0003800000 */
.L_x_283:
        /* <DEDUP_REMOVED lines=11> */
.L_x_286:
[----:B------:R-:W-:Y:S05]  /*c430*/  BSYNC B1 ;  /* 0x0000000000017941 */ /* 0x000fea0003800000 */
.L_x_285:
        /* <DEDUP_REMOVED lines=9> */
.L_x_288:
[----:B------:R-:W-:Y:S05]  /*c4d0*/  BSYNC B1 ;  /* 0x0000000000017941 */ /* 0x000fea0003800000 */
.L_x_287:
        /* <DEDUP_REMOVED lines=11> */
.L_x_290:
[----:B------:R-:W-:Y:S05]  /*c590*/  BSYNC B1 ;  /* 0x0000000000017941 */ /* 0x000fea0003800000 */
.L_x_289:
        /* <DEDUP_REMOVED lines=9> */
.L_x_292:
[----:B------:R-:W-:Y:S05]  /*c630*/  BSYNC B1 ;  /* 0x0000000000017941 */ /* 0x000fea0003800000 */
.L_x_291:
        /* <DEDUP_REMOVED lines=11> */
.L_x_294:
[----:B------:R-:W-:Y:S05]  /*c6f0*/  BSYNC B1 ;  /* 0x0000000000017941 */ /* 0x000fea0003800000 */
.L_x_293:
        /* <DEDUP_REMOVED lines=9> */
.L_x_296:
[----:B------:R-:W-:Y:S05]  /*c790*/  BSYNC B1 ;  /* 0x0000000000017941 */ /* 0x000fea0003800000 */
.L_x_295:
        /* <DEDUP_REMOVED lines=11> */
.L_x_298:
[----:B------:R-:W-:Y:S05]  /*c850*/  BSYNC B1 ;  /* 0x0000000000017941 */ /* 0x000fea0003800000 */
.L_x_297:
        /* <DEDUP_REMOVED lines=9> */
.L_x_300:
[----:B------:R-:W-:Y:S05]  /*c8f0*/  BSYNC B1 ;  /* 0x0000000000017941 */ /* 0x000fea0003800000 */
.L_x_299:
        /* <DEDUP_REMOVED lines=11> */
.L_x_302:
[----:B------:R-:W-:Y:S05]  /*c9b0*/  BSYNC B1 ;  /* 0x0000000000017941 */ /* 0x000fea0003800000 */
.L_x_301:
        /* <DEDUP_REMOVED lines=9> */
.L_x_304:
[----:B------:R-:W-:Y:S05]  /*ca50*/  BSYNC B1 ;  /* 0x0000000000017941 */ /* 0x000fea0003800000 */
.L_x_303:
        /* <DEDUP_REMOVED lines=11> */
.L_x_306:
[----:B------:R-:W-:Y:S05]  /*cb10*/  BSYNC B1 ;  /* 0x0000000000017941 */ /* 0x000fea0003800000 */
.L_x_305:
        /* <DEDUP_REMOVED lines=9> */
.L_x_308:
[----:B------:R-:W-:Y:S05]  /*cbb0*/  BSYNC B1 ;  /* 0x0000000000017941 */ /* 0x000fea0003800000 */
.L_x_307:
        /* <DEDUP_REMOVED lines=11> */
.L_x_310:
[----:B------:R-:W-:Y:S05]  /*cc70*/  BSYNC B1 ;  /* 0x0000000000017941 */ /* 0x000fea0003800000 */
.L_x_309:
        /* <DEDUP_REMOVED lines=9> */
.L_x_312:
[----:B------:R-:W-:Y:S05]  /*cd10*/  BSYNC B1 ;  /* 0x0000000000017941 */ /* 0x000fea0003800000 */
.L_x_311:
        /* <DEDUP_REMOVED lines=11> */
.L_x_314:
[----:B------:R-:W-:Y:S05]  /*cdd0*/  BSYNC B1 ;  /* 0x0000000000017941 */ /* 0x000fea0003800000 */
.L_x_313:
        /* <DEDUP_REMOVED lines=9> */
.L_x_316:
[----:B------:R-:W-:Y:S05]  /*ce70*/  BSYNC B1 ;  /* 0x0000000000017941 */ /* 0x000fea0003800000 */
.L_x_315:
        /* <DEDUP_REMOVED lines=11> */
.L_x_318:
[----:B------:R-:W-:Y:S05]  /*cf30*/  BSYNC B1 ;  /* 0x0000000000017941 */ /* 0x000fea0003800000 */
.L_x_317:
        /* <DEDUP_REMOVED lines=9> */
.L_x_320:
[----:B------:R-:W-:Y:S05]  /*cfd0*/  BSYNC B1 ;  /* 0x0000000000017941 */ /* 0x000fea0003800000 */
.L_x_319:
        /* <DEDUP_REMOVED lines=11> */
.L_x_322:
[----:B------:R-:W-:Y:S05]  /*d090*/  BSYNC B1 ;  /* 0x0000000000017941 */ /* 0x000fea0003800000 */
.L_x_321:
        /* <DEDUP_REMOVED lines=9> */
.L_x_324:
[----:B------:R-:W-:Y:S05]  /*d130*/  BSYNC B1 ;  /* 0x0000000000017941 */ /* 0x000fea0003800000 */
.L_x_323:
        /* <DEDUP_REMOVED lines=11> */
.L_x_326:
[----:B------:R-:W-:Y:S05]  /*d1f0*/  BSYNC B1 ;  /* 0x0000000000017941 */ /* 0x000fea0003800000 */
.L_x_325:
        /* <DEDUP_REMOVED lines=9> */
.L_x_328:
[----:B------:R-:W-:Y:S05]  /*d290*/  BSYNC B1 ;  /* 0x0000000000017941 */ /* 0x000fea0003800000 */
.L_x_327:
        /* <DEDUP_REMOVED lines=11> */
.L_x_330:
[----:B------:R-:W-:Y:S05]  /*d350*/  BSYNC B1 ;  /* 0x0000000000017941 */ /* 0x000fea0003800000 */
.L_x_329:
        /* <DEDUP_REMOVED lines=9> */
.L_x_332:
[----:B------:R-:W-:Y:S05]  /*d3f0*/  BSYNC B1 ;  /* 0x0000000000017941 */ /* 0x000fea0003800000 */
.L_x_331:
        /* <DEDUP_REMOVED lines=11> */
.L_x_334:
[----:B------:R-:W-:Y:S05]  /*d4b0*/  BSYNC B1 ;  /* 0x0000000000017941 */ /* 0x000fea0003800000 */
.L_x_333:
        /* <DEDUP_REMOVED lines=9> */
.L_x_336:
[----:B------:R-:W-:Y:S05]  /*d550*/  BSYNC B1 ;  /* 0x0000000000017941 */ /* 0x000fea0003800000 */
.L_x_335:
        /* <DEDUP_REMOVED lines=11> */
.L_x_338:
[----:B------:R-:W-:Y:S05]  /*d610*/  BSYNC B1 ;  /* 0x0000000000017941 */ /* 0x000fea0003800000 */
.L_x_337:
        /* <DEDUP_REMOVED lines=9> */
.L_x_340:
[----:B------:R-:W-:Y:S05]  /*d6b0*/  BSYNC B1 ;  /* 0x0000000000017941 */ /* 0x000fea0003800000 */
.L_x_339:
        /* <DEDUP_REMOVED lines=11> */
.L_x_342:
[----:B------:R-:W-:Y:S05]  /*d770*/  BSYNC B1 ;  /* 0x0000000000017941 */ /* 0x000fea0003800000 */
.L_x_341:
        /* <DEDUP_REMOVED lines=9> */
.L_x_344:
[----:B------:R-:W-:Y:S05]  /*d810*/  BSYNC B1 ;  /* 0x0000000000017941 */ /* 0x000fea0003800000 */
.L_x_343:
        /* <DEDUP_REMOVED lines=11> */
.L_x_346:
[----:B------:R-:W-:Y:S05]  /*d8d0*/  BSYNC B1 ;  /* 0x0000000000017941 */ /* 0x000fea0003800000 */
.L_x_345:
        /* <DEDUP_REMOVED lines=9> */
.L_x_348:
[----:B------:R-:W-:Y:S05]  /*d970*/  BSYNC B1 ;  /* 0x0000000000017941 */ /* 0x000fea0003800000 */
.L_x_347:
        /* <DEDUP_REMOVED lines=11> */
.L_x_350:
[----:B------:R-:W-:Y:S05]  /*da30*/  BSYNC B1 ;  /* 0x0000000000017941 */ /* 0x000fea0003800000 */
.L_x_349:
        /* <DEDUP_REMOVED lines=9> */
.L_x_352:
[----:B------:R-:W-:Y:S05]  /*dad0*/  BSYNC B1 ;  /* 0x0000000000017941 */ /* 0x000fea0003800000 */
.L_x_351:
        /* <DEDUP_REMOVED lines=11> */
.L_x_354:
[----:B------:R-:W-:Y:S05]  /*db90*/  BSYNC B1 ;  /* 0x0000000000017941 */ /* 0x000fea0003800000 */
.L_x_353:
        /* <DEDUP_REMOVED lines=9> */
.L_x_356:
[----:B------:R-:W-:Y:S05]  /*dc30*/  BSYNC B1 ;  /* 0x0000000000017941 */ /* 0x000fea0003800000 */
.L_x_355:
        /* <DEDUP_REMOVED lines=11> */
.L_x_358:
[----:B------:R-:W-:Y:S05]  /*dcf0*/  BSYNC B1 ;  /* 0x0000000000017941 */ /* 0x000fea0003800000 */
.L_x_357:
        /* <DEDUP_REMOVED lines=9> */
.L_x_360:
[----:B------:R-:W-:Y:S05]  /*dd90*/  BSYNC B1 ;  /* 0x0000000000017941 */ /* 0x000fea0003800000 */
.L_x_359:
        /* <DEDUP_REMOVED lines=11> */
.L_x_362:
[----:B------:R-:W-:Y:S05]  /*de50*/  BSYNC B1 ;  /* 0x0000000000017941 */ /* 0x000fea0003800000 */
.L_x_361:
        /* <DEDUP_REMOVED lines=9> */
.L_x_364:
[----:B------:R-:W-:Y:S05]  /*def0*/  BSYNC B1 ;  /* 0x0000000000017941 */ /* 0x000fea0003800000 */
.L_x_363:
        /* <DEDUP_REMOVED lines=11> */
.L_x_366:
[----:B------:R-:W-:Y:S05]  /*dfb0*/  BSYNC B1 ;  /* 0x0000000000017941 */ /* 0x000fea0003800000 */
.L_x_365:
        /* <DEDUP_REMOVED lines=9> */
.L_x_368:
[----:B------:R-:W-:Y:S05]  /*e050*/  BSYNC B1 ;  /* 0x0000000000017941 */ /* 0x000fea0003800000 */
.L_x_367:
        /* <DEDUP_REMOVED lines=11> */
.L_x_370:
[----:B------:R-:W-:Y:S05]  /*e110*/  BSYNC B1 ;  /* 0x0000000000017941 */ /* 0x000fea0003800000 */
.L_x_369:
        /* <DEDUP_REMOVED lines=9> */
.L_x_372:
[----:B------:R-:W-:Y:S05]  /*e1b0*/  BSYNC B1 ;  /* 0x0000000000017941 */ /* 0x000fea0003800000 */
.L_x_371:
        /* <DEDUP_REMOVED lines=11> */
.L_x_374:
[----:B------:R-:W-:Y:S05]  /*e270*/  BSYNC B1 ;  /* 0x0000000000017941 */ /* 0x000fea0003800000 */
.L_x_373:
        /* <DEDUP_REMOVED lines=9> */
.L_x_376:
[----:B------:R-:W-:Y:S05]  /*e310*/  BSYNC B1 ;  /* 0x0000000000017941 */ /* 0x000fea0003800000 */
.L_x_375:
        /* <DEDUP_REMOVED lines=11> */
.L_x_378:
[----:B------:R-:W-:Y:S05]  /*e3d0*/  BSYNC B1 ;  /* 0x0000000000017941 */ /* 0x000fea0003800000 */
.L_x_377:
        /* <DEDUP_REMOVED lines=9> */
.L_x_380:
[----:B------:R-:W-:Y:S05]  /*e470*/  BSYNC B1 ;  /* 0x0000000000017941 */ /* 0x000fea0003800000 */
.L_x_379:
        /* <DEDUP_REMOVED lines=11> */
.L_x_382:
[----:B------:R-:W-:Y:S05]  /*e530*/  BSYNC B1 ;  /* 0x0000000000017941 */ /* 0x000fea0003800000 */
.L_x_381:
        /* <DEDUP_REMOVED lines=9> */
.L_x_384:
[----:B------:R-:W-:Y:S05]  /*e5d0*/  BSYNC B1 ;  /* 0x0000000000017941 */ /* 0x000fea0003800000 */
.L_x_383:
        /* <DEDUP_REMOVED lines=11> */
.L_x_386:
[----:B------:R-:W-:Y:S05]  /*e690*/  BSYNC B1 ;  /* 0x0000000000017941 */ /* 0x000fea0003800000 */
.L_x_385:
        /* <DEDUP_REMOVED lines=9> */
.L_x_388:
[----:B------:R-:W-:Y:S05]  /*e730*/  BSYNC B1 ;  /* 0x0000000000017941 */ /* 0x000fea0003800000 */
.L_x_387:
        /* <DEDUP_REMOVED lines=11> */
.L_x_390:
[----:B------:R-:W-:Y:S05]  /*e7f0*/  BSYNC B1 ;  /* 0x0000000000017941 */ /* 0x000fea0003800000 */
.L_x_389:
        /* <DEDUP_REMOVED lines=9> */
.L_x_392:
[----:B------:R-:W-:Y:S05]  /*e890*/  BSYNC B1 ;  /* 0x0000000000017941 */ /* 0x000fea0003800000 */
.L_x_391:
        /* <DEDUP_REMOVED lines=11> */
.L_x_394:
[----:B------:R-:W-:Y:S05]  /*e950*/  BSYNC B1 ;  /* 0x0000000000017941 */ /* 0x000fea0003800000 */
.L_x_393:
        /* <DEDUP_REMOVED lines=9> */
.L_x_396:
[----:B------:R-:W-:Y:S05]  /*e9f0*/  BSYNC B1 ;  /* 0x0000000000017941 */ /* 0x000fea0003800000 */
.L_x_395:
        /* <DEDUP_REMOVED lines=11> */
.L_x_398:
[----:B------:R-:W-:Y:S05]  /*eab0*/  BSYNC B1 ;  /* 0x0000000000017941 */ /* 0x000fea0003800000 */
.L_x_397:
        /* <DEDUP_REMOVED lines=9> */
.L_x_400:
[----:B------:R-:W-:Y:S05]  /*eb50*/  BSYNC B1 ;  /* 0x0000000000017941 */ /* 0x000fea0003800000 */
.L_x_399:
        /* <DEDUP_REMOVED lines=11> */
.L_x_402:
[----:B------:R-:W-:Y:S05]  /*ec10*/  BSYNC B1 ;  /* 0x0000000000017941 */ /* 0x000fea0003800000 */
.L_x_401:
        /* <DEDUP_REMOVED lines=9> */
.L_x_404:
[----:B------:R-:W-:Y:S05]  /*ecb0*/  BSYNC B1 ;  /* 0x0000000000017941 */ /* 0x000fea0003800000 */
.L_x_403:
        /* <DEDUP_REMOVED lines=11> */
.L_x_406:
[----:B------:R-:W-:Y:S05]  /*ed70*/  BSYNC B1 ;  /* 0x0000000000017941 */ /* 0x000fea0003800000 */
.L_x_405:
        /* <DEDUP_REMOVED lines=9> */
.L_x_408:
[----:B------:R-:W-:Y:S05]  /*ee10*/  BSYNC B1 ;  /* 0x0000000000017941 */ /* 0x000fea0003800000 */
.L_x_407:
        /* <DEDUP_REMOVED lines=11> */
.L_x_410:
[----:B------:R-:W-:Y:S05]  /*eed0*/  BSYNC B1 ;  /* 0x0000000000017941 */ /* 0x000fea0003800000 */
.L_x_409:
        /* <DEDUP_REMOVED lines=9> */
.L_x_412:
[----:B------:R-:W-:Y:S05]  /*ef70*/  BSYNC B1 ;  /* 0x0000000000017941 */ /* 0x000fea0003800000 */
.L_x_411:
        /* <DEDUP_REMOVED lines=11> */
.L_x_414:
[----:B------:R-:W-:Y:S05]  /*f030*/  BSYNC B1 ;  /* 0x0000000000017941 */ /* 0x000fea0003800000 */
.L_x_413:
        /* <DEDUP_REMOVED lines=9> */
.L_x_416:
[----:B------:R-:W-:Y:S05]  /*f0d0*/  BSYNC B1 ;  /* 0x0000000000017941 */ /* 0x000fea0003800000 */
.L_x_415:
        /* <DEDUP_REMOVED lines=11> */
.L_x_418:
[----:B------:R-:W-:Y:S05]  /*f190*/  BSYNC B1 ;  /* 0x0000000000017941 */ /* 0x000fea0003800000 */
.L_x_417:
        /* <DEDUP_REMOVED lines=9> */
.L_x_420:
[----:B------:R-:W-:Y:S05]  /*f230*/  BSYNC B1 ;  /* 0x0000000000017941 */ /* 0x000fea0003800000 */
.L_x_419:
        /* <DEDUP_REMOVED lines=11> */
.L_x_422:
[----:B------:R-:W-:Y:S05]  /*f2f0*/  BSYNC B1 ;  /* 0x0000000000017941 */ /* 0x000fea0003800000 */
.L_x_421:
        /* <DEDUP_REMOVED lines=9> */
.L_x_424:
[----:B------:R-:W-:Y:S05]  /*f390*/  BSYNC B1 ;  /* 0x0000000000017941 */ /* 0x000fea0003800000 */
.L_x_423:
        /* <DEDUP_REMOVED lines=11> */
.L_x_426:
[----:B------:R-:W-:Y:S05]  /*f450*/  BSYNC B1 ;  /* 0x0000000000017941 */ /* 0x000fea0003800000 */
.L_x_425:
        /* <DEDUP_REMOVED lines=9> */
.L_x_428:
[----:B------:R-:W-:Y:S05]  /*f4f0*/  BSYNC B1 ;  /* 0x0000000000017941 */ /* 0x000fea0003800000 */
.L_x_427:
        /* <DEDUP_REMOVED lines=11> */
.L_x_430:
[----:B------:R-:W-:Y:S05]  /*f5b0*/  BSYNC B1 ;  /* 0x0000000000017941 */ /* 0x000fea0003800000 */
.L_x_429:
        /* <DEDUP_REMOVED lines=9> */
.L_x_432:
[----:B------:R-:W-:Y:S05]  /*f650*/  BSYNC B1 ;  /* 0x0000000000017941 */ /* 0x000fea0003800000 */
.L_x_431:
        /* <DEDUP_REMOVED lines=11> */
.L_x_434:
[----:B------:R-:W-:Y:S05]  /*f710*/  BSYNC B1 ;  /* 0x0000000000017941 */ /* 0x000fea0003800000 */
.L_x_433:
        /* <DEDUP_REMOVED lines=9> */
.L_x_436:
[----:B------:R-:W-:Y:S05]  /*f7b0*/  BSYNC B1 ;  /* 0x0000000000017941 */ /* 0x000fea0003800000 */
.L_x_435:
        /* <DEDUP_REMOVED lines=11> */
.L_x_438:
[----:B------:R-:W-:Y:S05]  /*f870*/  BSYNC B1 ;  /* 0x0000000000017941 */ /* 0x000fea0003800000 */
.L_x_437:
        /* <DEDUP_REMOVED lines=9> */
.L_x_440:
[----:B------:R-:W-:Y:S05]  /*f910*/  BSYNC B1 ;  /* 0x0000000000017941 */ /* 0x000fea0003800000 */
.L_x_439:
        /* <DEDUP_REMOVED lines=11> */
.L_x_442:
[----:B------:R-:W-:Y:S05]  /*f9d0*/  BSYNC B1 ;  /* 0x0000000000017941 */ /* 0x000fea0003800000 */
.L_x_441:
        /* <DEDUP_REMOVED lines=9> */
.L_x_444:
[----:B------:R-:W-:Y:S05]  /*fa70*/  BSYNC B1 ;  /* 0x0000000000017941 */ /* 0x000fea0003800000 */
.L_x_443:
        /* <DEDUP_REMOVED lines=11> */
.L_x_446:
[----:B------:R-:W-:Y:S05]  /*fb30*/  BSYNC B1 ;  /* 0x0000000000017941 */ /* 0x000fea0003800000 */
.L_x_445:
        /* <DEDUP_REMOVED lines=9> */
.L_x_448:
[----:B------:R-:W-:Y:S05]  /*fbd0*/  BSYNC B1 ;  /* 0x0000000000017941 */ /* 0x000fea0003800000 */
.L_x_447:
        /* <DEDUP_REMOVED lines=11> */
.L_x_450:
[----:B------:R-:W-:Y:S05]  /*fc90*/  BSYNC B1 ;  /* 0x0000000000017941 */ /* 0x000fea0003800000 */
.L_x_449:
        /* <DEDUP_REMOVED lines=9> */
.L_x_452:
[----:B------:R-:W-:Y:S05]  /*fd30*/  BSYNC B1 ;  /* 0x0000000000017941 */ /* 0x000fea0003800000 */
.L_x_451:
        /* <DEDUP_REMOVED lines=11> */
.L_x_454:
[----:B------:R-:W-:Y:S05]  /*fdf0*/  BSYNC B1 ;  /* 0x0000000000017941 */ /* 0x000fea0003800000 */
.L_x_453:
        /* <DEDUP_REMOVED lines=9> */
.L_x_456:
[----:B------:R-:W-:Y:S05]  /*fe90*/  BSYNC B1 ;  /* 0x0000000000017941 */ /* 0x000fea0003800000 */
.L_x_455:
        /* <DEDUP_REMOVED lines=11> */
.L_x_458:
[----:B------:R-:W-:Y:S05]  /*ff50*/  BSYNC B1 ;  /* 0x0000000000017941 */ /* 0x000fea0003800000 */
.L_x_457:
        /* <DEDUP_REMOVED lines=9> */
.L_x_460:
[----:B------:R-:W-:Y:S05]  /*fff0*/  BSYNC B1 ;  /* 0x0000000000017941 */ /* 0x000fea0003800000 */
.L_x_459:
        /* <DEDUP_REMOVED lines=11> */
.L_x_462:
[----:B------:R-:W-:Y:S05]  /*100b0*/  BSYNC B1 ;  /* 0x0000000000017941 */ /* 0x000fea0003800000 */
.L_x_461:
        /* <DEDUP_REMOVED lines=9> */
.L_x_464:
[----:B------:R-:W-:Y:S05]  /*10150*/  BSYNC B1 ;  /* 0x0000000000017941 */ /* 0x000fea0003800000 */
.L_x_463:
        /* <DEDUP_REMOVED lines=11> */
.L_x_466:
[----:B------:R-:W-:Y:S05]  /*10210*/  BSYNC B1 ;  /* 0x0000000000017941 */ /* 0x000fea0003800000 */
.L_x_465:
        /* <DEDUP_REMOVED lines=9> */
.L_x_468:
[----:B------:R-:W-:Y:S05]  /*102b0*/  BSYNC B1 ;  /* 0x0000000000017941 */ /* 0x000fea0003800000 */
.L_x_467:
        /* <DEDUP_REMOVED lines=11> */
.L_x_470:
[----:B------:R-:W-:Y:S05]  /*10370*/  BSYNC B1 ;  /* 0x0000000000017941 */ /* 0x000fea0003800000 */
.L_x_469:
        /* <DEDUP_REMOVED lines=9> */
.L_x_472:
[----:B------:R-:W-:Y:S05]  /*10410*/  BSYNC B1 ;  /* 0x0000000000017941 */ /* 0x000fea0003800000 */
.L_x_471:
        /* <DEDUP_REMOVED lines=11> */
.L_x_474:
[----:B------:R-:W-:Y:S05]  /*104d0*/  BSYNC B1 ;  /* 0x0000000000017941 */ /* 0x000fea0003800000 */
.L_x_473:
        /* <DEDUP_REMOVED lines=9> */
.L_x_476:
[----:B------:R-:W-:Y:S05]  /*10570*/  BSYNC B1 ;  /* 0x0000000000017941 */ /* 0x000fea0003800000 */
.L_x_475:
        /* <DEDUP_REMOVED lines=11> */
.L_x_478:
[----:B------:R-:W-:Y:S05]  /*10630*/  BSYNC B1 ;  /* 0x0000000000017941 */ /* 0x000fea0003800000 */
.L_x_477:
        /* <DEDUP_REMOVED lines=9> */
.L_x_480:
[----:B------:R-:W-:Y:S05]  /*106d0*/  BSYNC B1 ;  /* 0x0000000000017941 */ /* 0x000fea0003800000 */
.L_x_479:
        /* <DEDUP_REMOVED lines=11> */
.L_x_482:
[----:B------:R-:W-:Y:S05]  /*10790*/  BSYNC B1 ;  /* 0x0000000000017941 */ /* 0x000fea0003800000 */
.L_x_481:
        /* <DEDUP_REMOVED lines=9> */
.L_x_484:
[----:B------:R-:W-:Y:S05]  /*10830*/  BSYNC B1 ;  /* 0x0000000000017941 */ /* 0x000fea0003800000 */
.L_x_483:
[----:B------:R-:W-:Y:S01]  /*10840*/  ISETP.LT.OR P4, PT, R0, 0xe2, !P0 ;  /* 0x000000e20000780c */ /* 0x000fe20004781670 */
[----:B--2---:R-:W-:Y:S01]  /*10850*/  @!P5 IMAD R3, R34, R17, R2 ;  /* 0x000000112203d224 */ /* 0x004fe200078e0202 */
[----:B------:R-:W-:Y:S01]  /*10860*/  ULDC.64 UR4, c[0x0][0x208] ;  /* 0x0000820000047ab9 */ /* 0x000fe20000000a00 */
[----:B------:R-:W-:Y:S03]  /*10870*/  BSSY B1, `(.L_x_485) ;  /* 0x0000009000017945 */ /* 0x000fe60003800000 */
[----:B------:R2:W-:Y:S01]  /*10880*/  @!P5 STG.E.U8 desc[UR4][R8.64+0xe0], R3 ;  /* 0x0000e0030800d986 */ /* 0x0005e2000c101104 */
[C---:B------:R-:W-:Y:S02]  /*10890*/  ISETP.LT.OR P5, PT, R0.reuse, 0xe9, !P3 ;  /* 0x000000e90000780c */ /* 0x040fe40005fa1670 */
[----:B------:R-:W-:-:S04]  /*108a0*/  ISETP.LT.OR P3, PT, R0, 0xea, !P3 ;  /* 0x000000ea0000780c */ /* 0x000fc80005f61670 */
[----:B------:R-:W-:Y:S09]  /*108b0*/  @P4 BRA `(.L_x_486) ;  /* 0x0000000000104947 */ /* 0x000ff20003800000 */
[----:B------:R-:W-:Y:S02]  /*108c0*/  ULDC.64 UR4, c[0x0][0x208] ;  /* 0x0000820000047ab9 */ /* 0x000fe40000000a00 */
[----:B------:R-:W2:Y:S02]  /*108d0*/  LDG.E.U8 R16, desc[UR4][R20.64+0xe1] ;  /* 0x0000e10414107981 */ /* 0x000ea4000c1e1100 */
[----:B--2---:R-:W-:-:S05]  /*108e0*/  PRMT R3, R16, 0x8880, RZ ;  /* 0x0000888010037816 */ /* 0x004fca00000000ff */
[----:B------:R-:W-:-:S07]  /*108f0*/  IMAD R2, R3, R18, RZ ;  /* 0x0000001203027224 */ /* 0x000fce00078e02ff */
.L_x_486:
[----:B------:R-:W-:Y:S05]  /*10900*/  BSYNC B1 ;  /* 0x0000000000017941 */ /* 0x000fea0003800000 */
.L_x_485:
        /* <DEDUP_REMOVED lines=9> */
.L_x_488:
[----:B------:R-:W-:Y:S05]  /*109a0*/  BSYNC B1 ;  /* 0x0000000000017941 */ /* 0x000fea0003800000 */
.L_x_487:
[----:B--2---:R-:W-:Y:S01]  /*109b0*/  @!P5 IMAD R3, R36, R17, R2 ;  /* 0x000000112403d224 */ /* 0x004fe200078e0202 */
        /* <DEDUP_REMOVED lines=8> */
.L_x_490:
[----:B------:R-:W-:Y:S05]  /*10a40*/  BSYNC B1 ;  /* 0x0000000000017941 */ /* 0x000fea0003800000 */
.L_x_489:
[C---:B------:R-:W-:Y:S01]  /*10a50*/  ISETP.LT.OR P4, PT, R0.reuse, 0xe9, !P0 ;  /* 0x000000e90000780c */ /* 0x040fe20004781670 */
[----:B------:R-:W-:Y:S01]  /*10a60*/  @!P3 IMAD R37, R37, R17, R2 ;  /* 0x000000112525b224 */ /* 0x000fe200078e0202 */
[----:B------:R-:W-:Y:S01]  /*10a70*/  ULDC.64 UR4, c[0x0][0x208] ;  /* 0x0000820000047ab9 */ /* 0x000fe20000000a00 */
[----:B------:R-:W-:Y:S01]  /*10a80*/  BSSY B1, `(.L_x_491) ;  /* 0x000000a000017945 */ /* 0x000fe20003800000 */
[C---:B------:R-:W-:Y:S02]  /*10a90*/  ISETP.LT.OR P0, PT, R0.reuse, 0xea, !P0 ;  /* 0x000000ea0000780c */ /* 0x040fe40004701670 */
        /* <DEDUP_REMOVED lines=8> */
.L_x_492:
[----:B------:R-:W-:Y:S05]  /*10b20*/  BSYNC B1 ;  /* 0x0000000000017941 */ /* 0x000fea0003800000 */
.L_x_491:
        /* <DEDUP_REMOVED lines=9> */
.L_x_494:
[----:B------:R-:W-:Y:S05]  /*10bc0*/  BSYNC B1 ;  /* 0x0000000000017941 */ /* 0x000fea0003800000 */
.L_x_493:
        /* <DEDUP_REMOVED lines=9> */
.L_x_496:
[----:B------:R-:W-:Y:S05]  /*10c60*/  BSYNC B1 ;  /* 0x0000000000017941 */ /* 0x000fea0003800000 */
.L_x_495:
        /* <DEDUP_REMOVED lines=9> */
.L_x_498:
[----:B------:R-:W-:Y:S05]  /*10d00*/  BSYNC B1 ;  /* 0x0000000000017941 */ /* 0x000fea0003800000 */
.L_x_497:
[C---:B------:R-:W-:Y:S01]  /*10d10*/  ISETP.LT.OR P4, PT, R0.reuse, 0xe1, !P2 ;  /* 0x000000e10000780c */ /* 0x040fe20005781670 */
[----:B------:R-:W-:Y:S01]  /*10d20*/  @!P3 IMAD R25, R25, R17, R2 ;  /* 0x000000111919b224 */ /* 0x000fe200078e0202 */
[----:B------:R-:W-:Y:S01]  /*10d30*/  ULDC.64 UR4, c[0x0][0x208] ;  /* 0x0000820000047ab9 */ /* 0x000fe20000000a00 */
[----:B------:R-:W-:Y:S01]  /*10d40*/  BSSY B1, `(.L_x_499) ;  /* 0x000000b000017945 */ /* 0x000fe20003800000 */
[C---:B------:R-:W-:Y:S02]  /*10d50*/  ISETP.LT.OR P0, PT, R0.reuse, 0xe2, !P2 ;  /* 0x000000e20000780c */ /* 0x040fe40005701670 */
[----:B------:R0:W-:Y:S01]  /*10d60*/  @!P3 STG.E.U8 desc[UR4][R4.64+0xe1], R25 ;  /* 0x0000e1190400b986 */ /* 0x0001e2000c101104 */
[C---:B------:R-:W-:Y:S02]  /*10d70*/  ISETP.LT.OR P3, PT, R0.reuse, 0xe9, !P1 ;  /* 0x000000e90000780c */ /* 0x040fe40004f61670 */
[C---:B------:R-:W-:Y:S02]  /*10d80*/  ISETP.LT.OR P1, PT, R0.reuse, 0xea, !P1 ;  /* 0x000000ea0000780c */ /* 0x040fe40004f21670 */
[----:B------:R-:W-:-:S02]  /*10d90*/  ISETP.LT.OR P5, PT, R0, 0xe9, !P2 ;  /* 0x000000e90000780c */ /* 0x000fc400057a1670 */
[----:B------:R-:W-:Y:S11]  /*10da0*/  @P4 BRA `(.L_x_500) ;  /* 0x0000000000104947 */ /* 0x000ff60003800000 */
[----:B------:R-:W-:Y:S02]  /*10db0*/  ULDC.64 UR4, c[0x0][0x208] ;  /* 0x0000820000047ab9 */ /* 0x000fe40000000a00 */
[----:B------:R-:W2:Y:S02]  /*10dc0*/  LDG.E.U8 R16, desc[UR4][R12.64+0xe0] ;  /* 0x0000e0040c107981 */ /* 0x000ea4000c1e1100 */
[----:B--2---:R-:W-:-:S05]  /*10dd0*/  PRMT R3, R16, 0x8880, RZ ;  /* 0x0000888010037816 */ /* 0x004fca00000000ff */
[----:B------:R-:W-:-:S07]  /*10de0*/  IMAD R2, R3, R18, RZ ;  /* 0x0000001203027224 */ /* 0x000fce00078e02ff */
.L_x_500:
[----:B------:R-:W-:Y:S05]  /*10df0*/  BSYNC B1 ;  /* 0x0000000000017941 */ /* 0x000fea0003800000 */
.L_x_499:
        /* <DEDUP_REMOVED lines=9> */
.L_x_502:
[----:B------:R-:W-:Y:S05]  /*10e90*/  BSYNC B1 ;  /* 0x0000000000017941 */ /* 0x000fea0003800000 */
.L_x_501:
        /* <DEDUP_REMOVED lines=9> */
.L_x_504:
[----:B------:R-:W-:Y:S05]  /*10f30*/  BSYNC B1 ;  /* 0x0000000000017941 */ /* 0x000fea0003800000 */
.L_x_503:
        /* <DEDUP_REMOVED lines=9> */
.L_x_506:
[----:B------:R-:W-:Y:S05]  /*10fd0*/  BSYNC B1 ;  /* 0x0000000000017941 */ /* 0x000fea0003800000 */
.L_x_505:
        /* <DEDUP_REMOVED lines=9> */
.L_x_508:
[----:B------:R-:W-:Y:S05]  /*11070*/  BSYNC B1 ;  /* 0x0000000000017941 */ /* 0x000fea0003800000 */
.L_x_507:
[----:B------:R-:W-:Y:S01]  /*11080*/  ISETP.LT.OR P2, PT, R0, 0xea, !P2 ;  /* 0x000000ea0000780c */ /* 0x000fe20005741670 */
[----:B--2---:R-:W-:Y:S01]  /*11090*/  @!P5 IMAD R3, R30, R17, R2 ;  /* 0x000000111e03d224 */ /* 0x004fe200078e0202 */
[----:B------:R-:W-:Y:S01]  /*110a0*/  ULDC.64 UR4, c[0x0][0x208] ;  /* 0x0000820000047ab9 */ /* 0x000fe20000000a00 */
[----:B------:R-:W-:Y:S03]  /*110b0*/  BSSY B1, `(.L_x_509) ;  /* 0x0000007000017945 */ /* 0x000fe60003800000 */
[----:B------:R2:W-:Y:S07]  /*110c0*/  @!P5 STG.E.U8 desc[UR4][R10.64+0xe8], R3 ;  /* 0x0000e8030a00d986 */ /* 0x0005ee000c101104 */
[----:B------:R-:W-:Y:S05]  /*110d0*/  @P2 BRA `(.L_x_510) ;  /* 0x0000000000102947 */ /* 0x000fea0003800000 */
[----:B------:R-:W-:Y:S02]  /*110e0*/  ULDC.64 UR4, c[0x0][0x208] ;  /* 0x0000820000047ab9 */ /* 0x000fe40000000a00 */
[----:B------:R-:W2:Y:S02]  /*110f0*/  LDG.E.U8 R16, desc[UR4][R12.64+0xe9] ;  /* 0x0000e9040c107981 */ /* 0x000ea4000c1e1100 */
[----:B--2---:R-:W-:-:S05]  /*11100*/  PRMT R3, R16, 0x8880, RZ ;  /* 0x0000888010037816 */ /* 0x004fca00000000ff */
[----:B------:R-:W-:-:S07]  /*11110*/  IMAD R2, R3, R18, RZ ;  /* 0x0000001203027224 */ /* 0x000fce00078e02ff */
.L_x_510:
[----:B------:R-:W-:Y:S05]  /*11120*/  BSYNC B1 ;  /* 0x0000000000017941 */ /* 0x000fea0003800000 */
.L_x_509:
[----:B------:R-:W-:Y:S01]  /*11130*/  IMAD R31, R31, R17, R2 ;  /* 0x000000111f1f7224 */ /* 0x000fe200078e0202 */
[----:B------:R-:W-:Y:S06]  /*11140*/  @P2 BRA `(.L_x_511) ;  /* 0x0000003000002947 */ /* 0x000fec0003800000 */
[----:B------:R-:W-:Y:S02]  /*11150*/  ULDC.64 UR4, c[0x0][0x208] ;  /* 0x0000820000047ab9 */ /* 0x000fe40000000a00 */
[----:B------:R0:W-:Y:S01]  /*11160*/  STG.E.U8 desc[UR4][R10.64+0xe9], R31 ;  /* 0x0000e91f0a007986 */ /* 0x0001e2000c101104 */
[----:B------:R-:W-:Y:S05]  /*11170*/  BRA `(.L_x_511) ;  /* 0x0000002c00f47947 */ /* 0x000fea0003800000 */
.L_x_30:
[----:B------:R-:W2:Y:S04]  /*11180*/  LDL.LU R2, [R1+0x80] ;  /* 0x0000800001027983 */ /* 0x000ea80000300800 */
[----:B------:R-:W3:Y:S04]  /*11190*/  LDL.LU R21, [R1+0x84] ;  /* 0x0000840001157983 */ /* 0x000ee80000300800 */
[----:B------:R-:W4:Y:S04]  /*111a0*/  LDL.LU R20, [R1+0x88] ;  /* 0x0000880001147983 */ /* 0x000f280000300800 */
[----:B------:R-:W5:Y:S04]  /*111b0*/  LDL.LU R12, [R1+0x8c] ;  /* 0x00008c00010c7983 */ /* 0x000f680000300800 */
[----:B------:R-:W3:Y:S04]  /*111c0*/  LDL.LU R3, [R1+0x90] ;  /* 0x0000900001037983 */ /* 0x000ee80000300800 */
[----:B------:R-:W5:Y:S04]  /*111d0*/  LDL.LU R15, [R1+0x94] ;  /* 0x00009400010f7983 */ /* 0x000f680000300800 */
[----:B------:R-:W5:Y:S01]  /*111e0*/  LDL.LU R14, [R1+0x98] ;  /* 0x00009800010e7983 */ /* 0x000f620000300800 */
[C---:B------:R-:W-:Y:S01]  /*111f0*/  ISETP.GE.AND P2, PT, R19.reuse, 0x1, PT ;  /* 0x000000011300780c */ /* 0x040fe20003f46270 */
[----:B------:R-:W-:Y:S01]  /*11200*/  ULDC.64 UR4, c[0x0][0x208] ;  /* 0x0000820000047ab9 */ /* 0x000fe20000000a00 */
[----:B------:R-:W-:Y:S01]  /*11210*/  ISETP.GE.AND P3, PT, R19, 0x9, PT ;  /* 0x000000091300780c */ /* 0x000fe20003f66270 */
[----:B------:R-:W5:Y:S01]  /*11220*/  LDL.LU R13, [R1+0x9c] ;  /* 0x00009c00010d7983 */ /* 0x000f620000300800 */
[----:B------:R-:W-:-:S02]  /*11230*/  ISETP.LT.OR P0, PT, R0, 0x1, !P2 ;  /* 0x000000010000780c */ /* 0x000fc40005701670 */
[C---:B------:R-:W-:Y:S01]  /*11240*/  ISETP.LT.OR P4, PT, R0.reuse, 0xa, !P2 ;  /* 0x0000000a0000780c */ /* 0x040fe20005781670 */
[----:B------:R-:W5:Y:S01]  /*11250*/  LDL.LU R227, [R1+0x74] ;  /* 0x0000740001e37983 */ /* 0x000f620000300800 */
[----:B------:R-:W-:-:S03]  /*11260*/  ISETP.LT.OR P1, PT, R0, 0x9, !P2 ;  /* 0x000000090000780c */ /* 0x000fc60005721670 */
[----:B------:R-:W5:Y:S06]  /*11270*/  LDL.LU R226, [R1+0x78] ;  /* 0x0000780001e27983 */ /* 0x000f6c0000300800 */
[----:B--2---:R-:W-:-:S05]  /*11280*/  @!P0 IMAD R2, R2, R17, RZ ;  /* 0x0000001102028224 */ /* 0x004fca00078e02ff */
[----:B------:R1:W-:Y:S01]  /*11290*/  @!P0 STG.E.U8 desc[UR4][R6.64], R2 ;  /* 0x0000000206008986 */ /* 0x0003e2000c101104 */
[----:B------:R-:W-:Y:S01]  /*112a0*/  ISETP.LT.OR P0, PT, R0, 0x2, !P2 ;  /* 0x000000020000780c */ /* 0x000fe20005701670 */
[----:B---3--:R-:W-:-:S12]  /*112b0*/  @!P1 IMAD R3, R3, R17, RZ ;  /* 0x0000001103039224 */ /* 0x008fd800078e02ff */
[----:B-1----:R-:W-:-:S05]  /*112c0*/  @!P0 IMAD R2, R21, R17, RZ ;  /* 0x0000001115028224 */ /* 0x002fca00078e02ff */
[----:B------:R4:W-:Y:S01]  /*112d0*/  @!P0 STG.E.U8 desc[UR4][R6.64+0x1], R2 ;  /* 0x0000010206008986 */ /* 0x0009e2000c101104 */
[----:B------:R-:W-:-:S13]  /*112e0*/  ISETP.LT.OR P0, PT, R0, 0x1, !P3 ;  /* 0x000000010000780c */ /* 0x000fda0005f01670 */
[----:B----4-:R-:W-:-:S05]  /*112f0*/  @!P0 IMAD R2, R20, R17, RZ ;  /* 0x0000001114028224 */ /* 0x010fca00078e02ff */
[----:B------:R5:W-:Y:S01]  /*11300*/  @!P0 STG.E.U8 desc[UR4][R8.64], R2 ;  /* 0x0000000208008986 */ /* 0x000be2000c101104 */
[----:B------:R-:W-:Y:S01]  /*11310*/  ISETP.LT.OR P0, PT, R0, 0x2, !P3 ;  /* 0x000000020000780c */ /* 0x000fe20005f01670 */
[----:B-----5:R-:W-:-:S12]  /*11320*/  @!P4 IMAD R2, R15, R17, RZ ;  /* 0x000000110f02c224 */ /* 0x020fd800078e02ff */
[----:B------:R-:W-:-:S05]  /*11330*/  @!P0 IMAD R12, R12, R17, RZ ;  /* 0x000000110c0c8224 */ /* 0x000fca00078e02ff */
[----:B------:R1:W-:Y:S01]  /*11340*/  @!P0 STG.E.U8 desc[UR4][R8.64+0x1], R12 ;  /* 0x0000010c08008986 */ /* 0x0003e2000c101104 */
[----:B------:R-:W-:-:S03]  /*11350*/  ISETP.LT.OR P0, PT, R0, 0x9, !P3 ;  /* 0x000000090000780c */ /* 0x000fc60005f01670 */
[----:B------:R2:W-:Y:S04]  /*11360*/  @!P4 STG.E.U8 desc[UR4][R6.64+0x9], R2 ;  /* 0x000009020600c986 */ /* 0x0005e8000c101104 */
[----:B------:R-:W-:Y:S04]  /*11370*/  @!P1 STG.E.U8 desc[UR4][R6.64+0x8], R3 ;  /* 0x0000080306009986 */ /* 0x000fe8000c101104 */
[----:B-1----:R-:W3:Y:S01]  /*11380*/  LDL.LU R12, [R1+0x70] ;  /* 0x00007000010c7983 */ /* 0x002ee20000300800 */
[----:B------:R-:W-:Y:S02]  /*11390*/  ISETP.GE.AND P1, PT, R19, 0x81, PT ;  /* 0x000000811300780c */ /* 0x000fe40003f26270 */
[----:B------:R-:W-:Y:S01]  /*113a0*/  ISETP.LT.OR P4, PT, R0, 0xa, !P3 ;  /* 0x0000000a0000780c */ /* 0x000fe20005f81670 */
[----:B--2---:R-:W-:Y:S01]  /*113b0*/  @!P0 IMAD R2, R14, R17, RZ ;  /* 0x000000110e028224 */ /* 0x004fe200078e02ff */
[----:B------:R-:W-:-:S04]  /*113c0*/  ISETP.LT.OR P5, PT, R0, 0x1, !P1 ;  /* 0x000000010000780c */ /* 0x000fc80004fa1670 */
[----:B------:R1:W-:Y:S04]  /*113d0*/  @!P0 STG.E.U8 desc[UR4][R8.64+0x8], R2 ;  /* 0x0000080208008986 */ /* 0x0003e8000c101104 */
[----:B-1----:R-:W2:Y:S03]  /*113e0*/  LDL.LU R2, [R1+0x60] ;  /* 0x0000600001027983 */ /* 0x002ea60000300800 */
[----:B------:R-:W-:Y:S01]  /*113f0*/  @!P4 IMAD R3, R13, R17, RZ ;  /* 0x000000110d03c224 */ /* 0x000fe200078e02ff */
[----:B------:R-:W4:Y:S04]  /*11400*/  LDL.LU R225, [R1+0x7c] ;  /* 0x00007c0001e17983 */ /* 0x000f280000300800 */
[----:B------:R-:W5:Y:S04]  /*11410*/  LDL.LU R224, [R1+0x40] ;  /* 0x0000400001e07983 */ /* 0x000f680000300800 */
[----:B------:R-:W5:Y:S04]  /*11420*/  LDL.LU R23, [R1+0x44] ;  /* 0x0000440001177983 */ /* 0x000f680000300800 */
[----:B------:R-:W5:Y:S04]  /*11430*/  LDL.LU R22, [R1+0x48] ;  /* 0x0000480001167983 */ /* 0x000f680000300800 */
[----:B------:R-:W5:Y:S01]  /*11440*/  LDL.LU R21, [R1+0x4c] ;  /* 0x00004c0001157983 */ /* 0x000f620000300800 */
[----:B------:R-:W-:-:S03]  /*11450*/  ISETP.GE.AND P0, PT, R19, 0x89, PT ;  /* 0x000000891300780c */ /* 0x000fc60003f06270 */
[----:B------:R-:W5:Y:S04]  /*11460*/  LDL.LU R20, [R1+0x50] ;  /* 0x0000500001147983 */ /* 0x000f680000300800 */
[----:B------:R-:W5:Y:S04]  /*11470*/  LDL.LU R15, [R1+0x54] ;  /* 0x00005400010f7983 */ /* 0x000f680000300800 */
[----:B------:R-:W5:Y:S04]  /*11480*/  LDL.LU R14, [R1+0x58] ;  /* 0x00005800010e7983 */ /* 0x000f680000300800 */
[----:B------:R-:W5:Y:S04]  /*11490*/  LDL.LU R13, [R1+0x5c] ;  /* 0x00005c00010d7983 */ /* 0x000f680000300800 */
[----:B------:R-:W3:Y:S04]  /*114a0*/  LDL.LU R19, [R1+0x6c] ;  /* 0x00006c0001137983 */ /* 0x000ee80000300800 */
[----:B------:R1:W-:Y:S04]  /*114b0*/  @!P4 STG.E.U8 desc[UR4][R8.64+0x9], R3 ;  /* 0x000009030800c986 */ /* 0x0003e8000c101104 */
[----:B-1----:R-:W4:Y:S01]  /*114c0*/  LDL.LU R3, [R1+0x64] ;  /* 0x0000640001037983 */ /* 0x002f220000300800 */
[----:B--2---:R-:W-:-:S05]  /*114d0*/  @!P5 IMAD R2, R2, R17, RZ ;  /* 0x000000110202d224 */ /* 0x004fca00078e02ff */
[----:B------:R1:W-:Y:S04]  /*114e0*/  @!P5 STG.E.U8 desc[UR4][R4.64], R2 ;  /* 0x000000020400d986 */ /* 0x0003e8000c101104 */
[----:B-1----:R-:W2:Y:S01]  /*114f0*/  LDL.LU R2, [R1+0x68] ;  /* 0x0000680001027983 */ /* 0x002ea20000300800 */
[C---:B------:R-:W-:Y:S02]  /*11500*/  ISETP.LT.OR P4, PT, R0.reuse, 0x2, !P1 ;  /* 0x000000020000780c */ /* 0x040fe40004f81670 */
[----:B------:R-:W-:-:S11]  /*11510*/  ISETP.LT.OR P5, PT, R0, 0x1, !P0 ;  /* 0x000000010000780c */ /* 0x000fd600047a1670 */
[----:B----4-:R-:W-:-:S05]  /*11520*/  @!P4 IMAD R3, R3, R17, RZ ;  /* 0x000000110303c224 */ /* 0x010fca00078e02ff */
[----:B------:R3:W-:Y:S01]  /*11530*/  @!P4 STG.E.U8 desc[UR4][R4.64+0x1], R3 ;  /* 0x000001030400c986 */ /* 0x0007e2000c101104 */
[----:B------:R-:W-:-:S13]  /*11540*/  ISETP.LT.OR P4, PT, R0, 0x2, !P0 ;  /* 0x000000020000780c */ /* 0x000fda0004781670 */
[----:B---3--:R-:W-:Y:S02]  /*11550*/  @!P4 IMAD R3, R19, R17, RZ ;  /* 0x000000111303c224 */ /* 0x008fe400078e02ff */
[----:B------:R-:W3:Y:S04]  /*11560*/  LDL.LU R19, [R1+0x2c] ;  /* 0x00002c0001137983 */ /* 0x000ee80000300800 */
[----:B------:R1:W-:Y:S01]  /*11570*/  @!P4 STG.E.U8 desc[UR4][R10.64+0x1], R3 ;  /* 0x000001030a00c986 */ /* 0x0003e2000c101104 */
[----:B------:R-:W-:-:S13]  /*11580*/  ISETP.LT.OR P4, PT, R0, 0xa, !P1 ;  /* 0x0000000a0000780c */ /* 0x000fda0004f81670 */
[-C--:B-1----:R-:W-:Y:S02]  /*11590*/  @!P4 IMAD R3, R227, R17.reuse, RZ ;  /* 0x00000011e303c224 */ /* 0x082fe400078e02ff */
[----:B--2---:R-:W-:-:S05]  /*115a0*/  @!P5 IMAD R2, R2, R17, RZ ;  /* 0x000000110202d224 */ /* 0x004fca00078e02ff */
[----:B------:R1:W-:Y:S01]  /*115b0*/  @!P5 STG.E.U8 desc[UR4][R10.64], R2 ;  /* 0x000000020a00d986 */ /* 0x0003e2000c101104 */
[----:B------:R-:W-:-:S13]  /*115c0*/  ISETP.LT.OR P5, PT, R0, 0x9, !P1 ;  /* 0x000000090000780c */ /* 0x000fda0004fa1670 */
[-C--:B-1----:R-:W-:Y:S01]  /*115d0*/  @!P5 IMAD R2, R12, R17.reuse, RZ ;  /* 0x000000110c02d224 */ /* 0x082fe200078e02ff */
[----:B------:R-:W-:Y:S04]  /*115e0*/  @!P4 STG.E.U8 desc[UR4][R4.64+0x9], R3 ;  /* 0x000009030400c986 */ /* 0x000fe8000c101104 */
[----:B------:R1:W-:Y:S01]  /*115f0*/  @!P5 STG.E.U8 desc[UR4][R4.64+0x8], R2 ;  /* 0x000008020400d986 */ /* 0x0003e2000c101104 */
[C---:B------:R-:W-:Y:S02]  /*11600*/  ISETP.LT.OR P5, PT, R0.reuse, 0x9, !P0 ;  /* 0x000000090000780c */ /* 0x040fe400047a1670 */
[----:B------:R-:W-:Y:S01]  /*11610*/  ISETP.LT.OR P4, PT, R0, 0xa, !P0 ;  /* 0x0000000a0000780c */ /* 0x000fe20004781670 */
[----:B------:R-:W2:Y:S04]  /*11620*/  LDL.LU R12, [R1+0x30] ;  /* 0x00003000010c7983 */ /* 0x000ea80000300800 */
[----:B------:R-:W4:Y:S06]  /*11630*/  LDL.LU R227, [R1+0x34] ;  /* 0x0000340001e37983 */ /* 0x000f2c0000300800 */
[----:B-1----:R-:W-:-:S02]  /*11640*/  @!P5 IMAD R2, R226, R17, RZ ;  /* 0x00000011e202d224 */ /* 0x002fc400078e02ff */
[----:B------:R-:W-:Y:S01]  /*11650*/  @!P4 IMAD R3, R225, R17, RZ ;  /* 0x00000011e103c224 */ /* 0x000fe200078e02ff */
[----:B------:R-:W4:Y:S04]  /*11660*/  LDL.LU R226, [R1+0x38] ;  /* 0x0000380001e27983 */ /* 0x000f280000300800 */
[----:B------:R5:W-:Y:S01]  /*11670*/  @!P5 STG.E.U8 desc[UR4][R10.64+0x8], R2 ;  /* 0x000008020a00d986 */ /* 0x000be2000c101104 */
[----:B------:R-:W-:-:S03]  /*11680*/  ISETP.LT.OR P5, PT, R0, 0x11, !P2 ;  /* 0x000000110000780c */ /* 0x000fc600057a1670 */
[----:B------:R1:W-:Y:S01]  /*11690*/  @!P4 STG.E.U8 desc[UR4][R10.64+0x9], R3 ;  /* 0x000009030a00c986 */ /* 0x0003e2000c101104 */
[----:B------:R-:W-:-:S09]  /*116a0*/  ISETP.LT.OR P4, PT, R0, 0x12, !P2 ;  /* 0x000000120000780c */ /* 0x000fd20005781670 */
[----:B-----5:R-:W-:-:S05]  /*116b0*/  @!P5 IMAD R2, R224, R17, RZ ;  /* 0x00000011e002d224 */ /* 0x020fca00078e02ff */
[----:B------:R5:W-:Y:S01]  /*116c0*/  @!P5 STG.E.U8 desc[UR4][R6.64+0x10], R2 ;  /* 0x000010020600d986 */ /* 0x000be2000c101104 */
[----:B------:R-:W-:Y:S01]  /*116d0*/  ISETP.LT.OR P5, PT, R0, 0x11, !P3 ;  /* 0x000000110000780c */ /* 0x000fe20005fa1670 */
[----:B-1----:R-:W-:-:S05]  /*116e0*/  @!P4 IMAD R3, R23, R17, RZ ;  /* 0x000000111703c224 */ /* 0x002fca00078e02ff */
[----:B------:R1:W-:Y:S01]  /*116f0*/  @!P4 STG.E.U8 desc[UR4][R6.64+0x11], R3 ;  /* 0x000011030600c986 */ /* 0x0003e2000c101104 */
[----:B------:R-:W-:-:S06]  /*11700*/  ISETP.LT.OR P4, PT, R0, 0x12, !P3 ;  /* 0x000000120000780c */ /* 0x000fcc0005f81670 */
        /* <DEDUP_REMOVED lines=10> */
[----:B------:R-:W-:Y:S07]  /*117b0*/  @!P4 STG.E.U8 desc[UR4][R6.64+0x19], R3 ;  /* 0x000019030600c986 */ /* 0x000fee000c101104 */
[----:B-----5:R-:W-:-:S05]  /*117c0*/  @!P5 IMAD R2, R14, R17, RZ ;  /* 0x000000110e02d224 */ /* 0x020fca00078e02ff */
[----:B------:R1:W-:Y:S04]  /*117d0*/  @!P5 STG.E.U8 desc[UR4][R8.64+0x18], R2 ;  /* 0x000018020800d986 */ /* 0x0003e8000c101104 */
[----:B-1----:R-:W5:Y:S01]  /*117e0*/  LDL.LU R2, [R1+0x20] ;  /* 0x0000200001027983 */ /* 0x002f620000300800 */
[C---:B------:R-:W-:Y:S02]  /*117f0*/  ISETP.LT.OR P4, PT, R0.reuse, 0x1a, !P3 ;  /* 0x0000001a0000780c */ /* 0x040fe40005f81670 */
[----:B------:R-:W-:Y:S01]  /*11800*/  ISETP.LT.OR P5, PT, R0, 0x11, !P1 ;  /* 0x000000110000780c */ /* 0x000fe20004fa1670 */
[----:B------:R-:W4:Y:S04]  /*11810*/  LDL.LU R225, [R1+0x3c] ;  /* 0x00003c0001e17983 */ /* 0x000f280000300800 */
[----:B------:R-:W4:Y:S06]  /*11820*/  LDL.LU R224, [R1] ;  /* 0x0000000001e07983 */ /* 0x000f2c0000300800 */
[----:B------:R-:W-:-:S02]  /*11830*/  @!P4 IMAD R3, R13, R17, RZ ;  /* 0x000000110d03c224 */ /* 0x000fc400078e02ff */
[----:B------:R-:W4:Y:S04]  /*11840*/  LDL.LU R13, [R1+0x4] ;  /* 0x00000400010d7983 */ /* 0x000f280000300800 */
[----:B------:R-:W4:Y:S04]  /*11850*/  LDL.LU R15, [R1+0x8] ;  /* 0x00000800010f7983 */ /* 0x000f280000300800 */
[----:B------:R-:W4:Y:S04]  /*11860*/  LDL.LU R23, [R1+0xc] ;  /* 0x00000c0001177983 */ /* 0x000f280000300800 */
[----:B------:R-:W4:Y:S04]  /*11870*/  LDL.LU R21, [R1+0x10] ;  /* 0x0000100001157983 */ /* 0x000f280000300800 */
[----:B------:R-:W4:Y:S04]  /*11880*/  LDL.LU R22, [R1+0x14] ;  /* 0x0000140001167983 */ /* 0x000f280000300800 */
[----:B------:R-:W4:Y:S04]  /*11890*/  LDL.LU R20, [R1+0x18] ;  /* 0x0000180001147983 */ /* 0x000f280000300800 */
[----:B------:R-:W4:Y:S04]  /*118a0*/  LDL.LU R14, [R1+0x1c] ;  /* 0x00001c00010e7983 */ /* 0x000f280000300800 */
[----:B------:R1:W-:Y:S04]  /*118b0*/  @!P4 STG.E.U8 desc[UR4][R8.64+0x19], R3 ;  /* 0x000019030800c986 */ /* 0x0003e8000c101104 */
[----:B-1----:R-:W3:Y:S01]  /*118c0*/  LDL.LU R3, [R1+0x24] ;  /* 0x0000240001037983 */ /* 0x002ee20000300800 */
[----:B-----5:R-:W-:-:S05]  /*118d0*/  @!P5 IMAD R2, R2, R17, RZ ;  /* 0x000000110202d224 */ /* 0x020fca00078e02ff */
[----:B------:R1:W-:Y:S04]  /*118e0*/  @!P5 STG.E.U8 desc[UR4][R4.64+0x10], R2 ;  /* 0x000010020400d986 */ /* 0x0003e8000c101104 */
[----:B-1----:R-:W5:Y:S01]  /*118f0*/  LDL.LU R2, [R1+0x28] ;  /* 0x0000280001027983 */ /* 0x002f620000300800 */
[C---:B------:R-:W-:Y:S02]  /*11900*/  ISETP.LT.OR P4, PT, R0.reuse, 0x12, !P1 ;  /* 0x000000120000780c */ /* 0x040fe40004f81670 */
[----:B------:R-:W-:-:S11]  /*11910*/  ISETP.LT.OR P5, PT, R0, 0x11, !P0 ;  /* 0x000000110000780c */ /* 0x000fd600047a1670 */
[----:B---3--:R-:W-:-:S05]  /*11920*/  @!P4 IMAD R3, R3, R17, RZ ;  /* 0x000000110303c224 */ /* 0x008fca00078e02ff */
[----:B------:R1:W-:Y:S01]  /*11930*/  @!P4 STG.E.U8 desc[UR4][R4.64+0x11], R3 ;  /* 0x000011030400c986 */ /* 0x0003e2000c101104 */
[----:B------:R-:W-:-:S13]  /*11940*/  ISETP.LT.OR P4, PT, R0, 0x12, !P0 ;  /* 0x000000120000780c */ /* 0x000fda0004781670 */
[----:B-1----:R-:W-:-:S05]  /*11950*/  @!P4 IMAD R3, R19, R17, RZ ;  /* 0x000000111303c224 */ /* 0x002fca00078e02ff */
[----:B------:R-:W-:Y:S01]  /*11960*/  @!P4 STG.E.U8 desc[UR4][R10.64+0x11], R3 ;  /* 0x000011030a00c986 */ /* 0x000fe2000c101104 */
[----:B------:R-:W-:Y:S01]  /*11970*/  ISETP.LT.OR P4, PT, R0, 0x1a, !P1 ;  /* 0x0000001a0000780c */ /* 0x000fe20004f81670 */
[----:B-----5:R-:W-:-:S05]  /*11980*/  @!P5 IMAD R2, R2, R17, RZ ;  /* 0x000000110202d224 */ /* 0x020fca00078e02ff */
[----:B------:R2:W-:Y:S01]  /*11990*/  @!P5 STG.E.U8 desc[UR4][R10.64+0x10], R2 ;  /* 0x000010020a00d986 */ /* 0x0005e2000c101104 */
[----:B------:R-:W-:-:S13]  /*119a0*/  ISETP.LT.OR P5, PT, R0, 0x19, !P1 ;  /* 0x000000190000780c */ /* 0x000fda0004fa1670 */
[----:B--2---:R-:W-:-:S05]  /*119b0*/  @!P5 IMAD R2, R12, R17, RZ ;  /* 0x000000110c02d224 */ /* 0x004fca00078e02ff */
[----:B------:R4:W-:Y:S01]  /*119c0*/  @!P5 STG.E.U8 desc[UR4][R4.64+0x18], R2 ;  /* 0x000018020400d986 */ /* 0x0009e2000c101104 */
[----:B------:R-:W-:Y:S01]  /*119d0*/  ISETP.LT.OR P5, PT, R0, 0x19, !P0 ;  /* 0x000000190000780c */ /* 0x000fe200047a1670 */
[----:B----4-:R-:W-:-:S12]  /*119e0*/  @!P4 IMAD R2, R227, R17, RZ ;  /* 0x00000011e302c224 */ /* 0x010fd800078e02ff */
[----:B------:R-:W-:Y:S01]  /*119f0*/  @!P5 IMAD R3, R226, R17, RZ ;  /* 0x00000011e203d224 */ /* 0x000fe200078e02ff */
[----:B------:R1:W-:Y:S01]  /*11a00*/  @!P4 STG.E.U8 desc[UR4][R4.64+0x19], R2 ;  /* 0x000019020400c986 */ /* 0x0003e2000c101104 */
[----:B------:R-:W-:-:S03]  /*11a10*/  ISETP.LT.OR P4, PT, R0, 0x1a, !P0 ;  /* 0x0000001a0000780c */ /* 0x000fc60004781670 */
[----:B------:R2:W-:Y:S01]  /*11a20*/  @!P5 STG.E.U8 desc[UR4][R10.64+0x18], R3 ;  /* 0x000018030a00d986 */ /* 0x0005e2000c101104 */
[----:B------:R-:W-:-:S09]  /*11a30*/  ISETP.LT.OR P5, PT, R0, 0x21, !P2 ;  /* 0x000000210000780c */ /* 0x000fd200057a1670 */
[----:B-1----:R-:W-:-:S04]  /*11a40*/  @!P4 IMAD R2, R225, R17, RZ ;  /* 0x00000011e102c224 */ /* 0x002fc800078e02ff */
[----:B--2---:R-:W-:Y:S01]  /*11a50*/  @!P5 IMAD R3, R224, R17, RZ ;  /* 0x00000011e003d224 */ /* 0x004fe200078e02ff */
[----:B------:R-:W-:Y:S01]  /*11a60*/  @!P4 STG.E.U8 desc[UR4][R10.64+0x19], R2 ;  /* 0x000019020a00c986 */ /* 0x000fe2000c101104 */
[----:B------:R-:W-:-:S03]  /*11a70*/  ISETP.LT.OR P4, PT, R0, 0x22, !P2 ;  /* 0x000000220000780c */ /* 0x000fc60005781670 */
[----:B------:R1:W-:Y:S01]  /*11a80*/  @!P5 STG.E.U8 desc[UR4][R6.64+0x20], R3 ;  /* 0x000020030600d986 */ /* 0x0003e2000c101104 */
[----:B------:R-:W-:-:S09]  /*11a90*/  ISETP.LT.OR P5, PT, R0, 0x21, !P3 ;  /* 0x000000210000780c */ /* 0x000fd20005fa1670 */
[----:B------:R-:W-:-:S04]  /*11aa0*/  @!P4 IMAD R13, R13, R17, RZ ;  /* 0x000000110d0dc224 */ /* 0x000fc800078e02ff */
[----:B------:R-:W-:Y:S01]  /*11ab0*/  @!P5 IMAD R15, R15, R17, RZ ;  /* 0x000000110f0fd224 */ /* 0x000fe200078e02ff */
[----:B------:R2:W-:Y:S01]  /*11ac0*/  @!P4 STG.E.U8 desc[UR4][R6.64+0x21], R13 ;  /* 0x0000210d0600c986 */ /* 0x0005e2000c101104 */
[----:B------:R-:W-:-:S03]  /*11ad0*/  ISETP.LT.OR P4, PT, R0, 0x22, !P3 ;  /* 0x000000220000780c */ /* 0x000fc60005f81670 */
[----:B------:R3:W-:Y:S01]  /*11ae0*/  @!P5 STG.E.U8 desc[UR4][R8.64+0x20], R15 ;  /* 0x0000200f0800d986 */ /* 0x0007e2000c101104 */
[----:B------:R-:W-:-:S09]  /*11af0*/  ISETP.LT.OR P5, PT, R0, 0x29, !P2 ;  /* 0x000000290000780c */ /* 0x000fd200057a1670 */
[----:B------:R-:W-:-:S04]  /*11b00*/  @!P4 IMAD R19, R23, R17, RZ ;  /* 0x000000111713c224 */ /* 0x000fc800078e02ff */
[----:B------:R-:W-:Y:S01]  /*11b10*/  @!P5 IMAD R21, R21, R17, RZ ;  /* 0x000000111515d224 */ /* 0x000fe200078e02ff */
[----:B------:R4:W-:Y:S01]  /*11b20*/  @!P4 STG.E.U8 desc[UR4][R8.64+0x21], R19 ;  /* 0x000021130800c986 */ /* 0x0009e2000c101104 */
[----:B------:R-:W-:-:S03]  /*11b30*/  ISETP.LT.OR P4, PT, R0, 0x2a, !P2 ;  /* 0x0000002a0000780c */ /* 0x000fc60005781670 */
[----:B------:R-:W-:Y:S01]  /*11b40*/  @!P5 STG.E.U8 desc[UR4][R6.64+0x28], R21 ;  /* 0x000028150600d986 */ /* 0x000fe2000c101104 */
[----:B------:R-:W-:-:S09]  /*11b50*/  ISETP.LT.OR P5, PT, R0, 0x29, !P3 ;  /* 0x000000290000780c */ /* 0x000fd20005fa1670 */
[----:B-1----:R-:W-:-:S04]  /*11b60*/  @!P4 IMAD R3, R22, R17, RZ ;  /* 0x000000111603c224 */ /* 0x002fc800078e02ff */
[----:B--2---:R-:W-:Y:S01]  /*11b70*/  @!P5 IMAD R13, R20, R17, RZ ;  /* 0x00000011140dd224 */ /* 0x004fe200078e02ff */
[----:B------:R1:W-:Y:S01]  /*11b80*/  @!P4 STG.E.U8 desc[UR4][R6.64+0x29], R3 ;  /* 0x000029030600c986 */ /* 0x0003e2000c101104 */
[----:B------:R-:W-:-:S03]  /*11b90*/  ISETP.LT.OR P4, PT, R0, 0x2a, !P3 ;  /* 0x0000002a0000780c */ /* 0x000fc60005f81670 */
[----:B------:R2:W-:Y:S01]  /*11ba0*/  @!P5 STG.E.U8 desc[UR4][R8.64+0x28], R13 ;  /* 0x0000280d0800d986 */ /* 0x0005e2000c101104 */
[----:B------:R-:W-:-:S09]  /*11bb0*/  ISETP.LT.OR P5, PT, R0, 0x21, !P1 ;  /* 0x000000210000780c */ /* 0x000fd20004fa1670 */
[----:B---3--:R-:W-:-:S04]  /*11bc0*/  @!P4 IMAD R15, R14, R17, RZ ;  /* 0x000000110e0fc224 */ /* 0x008fc800078e02ff */
[----:B----4-:R-:W-:Y:S01]  /*11bd0*/  @!P5 IMAD R19, R216, R17, RZ ;  /* 0x00000011d813d224 */ /* 0x010fe200078e02ff */
[----:B------:R3:W-:Y:S01]  /*11be0*/  @!P4 STG.E.U8 desc[UR4][R8.64+0x29], R15 ;  /* 0x0000290f0800c986 */ /* 0x0007e2000c101104 */
[----:B------:R-:W-:-:S03]  /*11bf0*/  ISETP.LT.OR P4, PT, R0, 0x22, !P1 ;  /* 0x000000220000780c */ /* 0x000fc60004f81670 */
[----:B------:R-:W-:Y:S01]  /*11c00*/  @!P5 STG.E.U8 desc[UR4][R4.64+0x20], R19 ;  /* 0x000020130400d986 */ /* 0x000fe2000c101104 */
[----:B------:R-:W-:-:S09]  /*11c10*/  ISETP.LT.OR P5, PT, R0, 0x21, !P0 ;  /* 0x000000210000780c */ /* 0x000fd200047a1670 */
[----:B------:R-:W-:-:S04]  /*11c20*/  @!P4 IMAD R217, R217, R17, RZ ;  /* 0x00000011d9d9c224 */ /* 0x000fc800078e02ff */
[----:B-1----:R-:W-:Y:S01]  /*11c30*/  @!P5 IMAD R3, R218, R17, RZ ;  /* 0x00000011da03d224 */ /* 0x002fe200078e02ff */
[----:B------:R-:W-:Y:S01]  /*11c40*/  @!P4 STG.E.U8 desc[UR4][R4.64+0x21], R217 ;  /* 0x000021d90400c986 */ /* 0x000fe2000c101104 */
[----:B------:R-:W-:-:S03]  /*11c50*/  ISETP.LT.OR P4, PT, R0, 0x22, !P0 ;  /* 0x000000220000780c */ /* 0x000fc60004781670 */
[----:B------:R1:W-:Y:S01]  /*11c60*/  @!P5 STG.E.U8 desc[UR4][R10.64+0x20], R3 ;  /* 0x000020030a00d986 */ /* 0x0003e2000c101104 */
[----:B------:R-:W-:-:S09]  /*11c70*/  ISETP.LT.OR P5, PT, R0, 0x29, !P1 ;  /* 0x000000290000780c */ /* 0x000fd20004fa1670 */
[----:B------:R-:W-:-:S04]  /*11c80*/  @!P4 IMAD R219, R219, R17, RZ ;  /* 0x00000011dbdbc224 */ /* 0x000fc800078e02ff */
[----:B--2---:R-:W-:Y:S01]  /*11c90*/  @!P5 IMAD R13, R220, R17, RZ ;  /* 0x00000011dc0dd224 */ /* 0x004fe200078e02ff */
[----:B------:R-:W-:Y:S01]  /*11ca0*/  @!P4 STG.E.U8 desc[UR4][R10.64+0x21], R219 ;  /* 0x000021db0a00c986 */ /* 0x000fe2000c101104 */
[----:B------:R-:W-:-:S03]  /*11cb0*/  ISETP.LT.OR P4, PT, R0, 0x2a, !P1 ;  /* 0x0000002a0000780c */ /* 0x000fc60004f81670 */
[----:B------:R2:W-:Y:S01]  /*11cc0*/  @!P5 STG.E.U8 desc[UR4][R4.64+0x28], R13 ;  /* 0x0000280d0400d986 */ /* 0x0005e2000c101104 */
[----:B------:R-:W-:-:S09]  /*11cd0*/  ISETP.LT.OR P5, PT, R0, 0x29, !P0 ;  /* 0x000000290000780c */ /* 0x000fd200047a1670 */
[----:B------:R-:W-:-:S04]  /*11ce0*/  @!P4 IMAD R221, R221, R17, RZ ;  /* 0x00000011ddddc224 */ /* 0x000fc800078e02ff */
[----:B---3--:R-:W-:Y:S01]  /*11cf0*/  @!P5 IMAD R15, R222, R17, RZ ;  /* 0x00000011de0fd224 */ /* 0x008fe200078e02ff */
[----:B------:R-:W-:Y:S01]  /*11d00*/  @!P4 STG.E.U8 desc[UR4][R4.64+0x29], R221 ;  /* 0x000029dd0400c986 */ /* 0x000fe2000c101104 */
[----:B------:R-:W-:-:S03]  /*11d10*/  ISETP.LT.OR P4, PT, R0, 0x2a, !P0 ;  /* 0x0000002a0000780c */ /* 0x000fc60004781670 */
[----:B------:R3:W-:Y:S01]  /*11d20*/  @!P5 STG.E.U8 desc[UR4][R10.64+0x28], R15 ;  /* 0x0000280f0a00d986 */ /* 0x0007e2000c101104 */
        /* <DEDUP_REMOVED lines=540> */
[C---:B------:R-:W-:Y:S02]  /*13ef0*/  ISETP.LT.OR P5, PT, R0.reuse, 0xe9, !P2 ;  /* 0x000000e90000780c */ /* 0x040fe400057a1670 */
[----:B------:R-:W-:-:S07]  /*13f00*/  ISETP.LT.OR P2, PT, R0, 0xea, !P2 ;  /* 0x000000ea0000780c */ /* 0x000fce0005741670 */
[----:B------:R-:W-:-:S04]  /*13f10*/  @!P4 IMAD R35, R35, R17, RZ ;  /* 0x000000112323c224 */ /* 0x000fc800078e02ff */
[-C--:B-1----:R-:W-:Y:S02]  /*13f20*/  @!P5 IMAD R3, R36, R17.reuse, RZ ;  /* 0x000000112403d224 */ /* 0x082fe400078e02ff */
[----:B------:R-:W-:Y:S01]  /*13f30*/  @!P2 IMAD R37, R37, R17, RZ ;  /* 0x000000112525a224 */ /* 0x000fe200078e02ff */
[----:B------:R-:W-:Y:S01]  /*13f40*/  @!P4 STG.E.U8 desc[UR4][R8.64+0xe1], R35 ;  /* 0x0000e1230800c986 */ /* 0x000fe2000c101104 */
[C---:B------:R-:W-:Y:S02]  /*13f50*/  ISETP.LT.OR P4, PT, R0.reuse, 0xe9, !P3 ;  /* 0x000000e90000780c */ /* 0x040fe40005f81670 */
[C---:B------:R-:W-:Y:S01]  /*13f60*/  ISETP.LT.OR P3, PT, R0.reuse, 0xea, !P3 ;  /* 0x000000ea0000780c */ /* 0x040fe20005f61670 */
[----:B------:R-:W-:Y:S01]  /*13f70*/  @!P2 STG.E.U8 desc[UR4][R6.64+0xe9], R37 ;  /* 0x0000e9250600a986 */ /* 0x000fe2000c101104 */
[----:B------:R-:W-:-:S03]  /*13f80*/  ISETP.LT.OR P2, PT, R0, 0xe2, !P1 ;  /* 0x000000e20000780c */ /* 0x000fc60004f41670 */
[----:B------:R1:W-:Y:S01]  /*13f90*/  @!P5 STG.E.U8 desc[UR4][R6.64+0xe8], R3 ;  /* 0x0000e8030600d986 */ /* 0x0003e2000c101104 */
[----:B------:R-:W-:-:S05]  /*13fa0*/  ISETP.LT.OR P5, PT, R0, 0xe1, !P1 ;  /* 0x000000e10000780c */ /* 0x000fca0004fa1670 */
[-C--:B--2---:R-:W-:Y:S02]  /*13fb0*/  @!P4 IMAD R13, R38, R17.reuse, RZ ;  /* 0x00000011260dc224 */ /* 0x084fe400078e02ff */
[-C--:B------:R-:W-:Y:S02]  /*13fc0*/  @!P3 IMAD R39, R39, R17.reuse, RZ ;  /* 0x000000112727b224 */ /* 0x080fe400078e02ff */
[-C--:B------:R-:W-:Y:S01]  /*13fd0*/  @!P2 IMAD R25, R25, R17.reuse, RZ ;  /* 0x000000111919a224 */ /* 0x080fe200078e02ff */
[----:B------:R-:W-:Y:S03]  /*13fe0*/  @!P4 STG.E.U8 desc[UR4][R8.64+0xe8], R13 ;  /* 0x0000e80d0800c986 */ /* 0x000fe6000c101104 */
[----:B---3--:R-:W-:Y:S01]  /*13ff0*/  @!P5 IMAD R15, R24, R17, RZ ;  /* 0x00000011180fd224 */ /* 0x008fe200078e02ff */
[----:B------:R2:W-:Y:S01]  /*14000*/  @!P3 STG.E.U8 desc[UR4][R8.64+0xe9], R39 ;  /* 0x0000e9270800b986 */ /* 0x0005e2000c101104 */
[----:B------:R-:W-:-:S02]  /*14010*/  ISETP.LT.OR P3, PT, R0, 0xe1, !P0 ;  /* 0x000000e10000780c */ /* 0x000fc40004761670 */
[C---:B------:R-:W-:Y:S01]  /*14020*/  ISETP.LT.OR P4, PT, R0.reuse, 0xe2, !P0 ;  /* 0x000000e20000780c */ /* 0x040fe20004781670 */
[----:B------:R3:W-:Y:S01]  /*14030*/  @!P2 STG.E.U8 desc[UR4][R4.64+0xe1], R25 ;  /* 0x0000e1190400a986 */ /* 0x0007e2000c101104 */
[C---:B------:R-:W-:Y:S02]  /*14040*/  ISETP.LT.OR P2, PT, R0.reuse, 0xe9, !P1 ;  /* 0x000000e90000780c */ /* 0x040fe40004f41670 */
[C---:B------:R-:W-:Y:S01]  /*14050*/  ISETP.LT.OR P1, PT, R0.reuse, 0xea, !P1 ;  /* 0x000000ea0000780c */ /* 0x040fe20004f21670 */
[----:B------:R3:W-:Y:S01]  /*14060*/  @!P5 STG.E.U8 desc[UR4][R4.64+0xe0], R15 ;  /* 0x0000e00f0400d986 */ /* 0x0007e2000c101104 */
[C---:B------:R-:W-:Y:S02]  /*14070*/  ISETP.LT.OR P5, PT, R0.reuse, 0xe9, !P0 ;  /* 0x000000e90000780c */ /* 0x040fe400047a1670 */
[----:B------:R-:W-:-:S03]  /*14080*/  ISETP.LT.OR P0, PT, R0, 0xea, !P0 ;  /* 0x000000ea0000780c */ /* 0x000fc60004701670 */
[-C--:B-1----:R-:W-:Y:S02]  /*14090*/  @!P3 IMAD R3, R26, R17.reuse, RZ ;  /* 0x000000111a03b224 */ /* 0x082fe400078e02ff */
[-C--:B------:R-:W-:Y:S02]  /*140a0*/  @!P4 IMAD R27, R27, R17.reuse, RZ ;  /* 0x000000111b1bc224 */ /* 0x080fe400078e02ff */
[-C--:B------:R-:W-:Y:S02]  /*140b0*/  @!P2 IMAD R7, R28, R17.reuse, RZ ;  /* 0x000000111c07a224 */ /* 0x080fe400078e02ff */
[-C--:B------:R-:W-:Y:S02]  /*140c0*/  @!P1 IMAD R29, R29, R17.reuse, RZ ;  /* 0x000000111d1d9224 */ /* 0x080fe400078e02ff */
[-C--:B--2---:R-:W-:Y:S02]  /*140d0*/  @!P5 IMAD R9, R30, R17.reuse, RZ ;  /* 0x000000111e09d224 */ /* 0x084fe400078e02ff */
[----:B------:R-:W-:Y:S01]  /*140e0*/  @!P0 IMAD R31, R31, R17, RZ ;  /* 0x000000111f1f8224 */ /* 0x000fe200078e02ff */
[----:B------:R3:W-:Y:S04]  /*140f0*/  @!P3 STG.E.U8 desc[UR4][R10.64+0xe0], R3 ;  /* 0x0000e0030a00b986 */ /* 0x0007e8000c101104 */
[----:B------:R3:W-:Y:S04]  /*14100*/  @!P4 STG.E.U8 desc[UR4][R10.64+0xe1], R27 ;  /* 0x0000e11b0a00c986 */ /* 0x0007e8000c101104 */
[----:B------:R3:W-:Y:S04]  /*14110*/  @!P2 STG.E.U8 desc[UR4][R4.64+0xe8], R7 ;  /* 0x0000e8070400a986 */ /* 0x0007e8000c101104 */
[----:B------:R3:W-:Y:S04]  /*14120*/  @!P1 STG.E.U8 desc[UR4][R4.64+0xe9], R29 ;  /* 0x0000e91d04009986 */ /* 0x0007e8000c101104 */
[----:B------:R3:W-:Y:S04]  /*14130*/  @!P5 STG.E.U8 desc[UR4][R10.64+0xe8], R9 ;  /* 0x0000e8090a00d986 */ /* 0x0007e8000c101104 */
[----:B------:R3:W-:Y:S02]  /*14140*/  @!P0 STG.E.U8 desc[UR4][R10.64+0xe9], R31 ;  /* 0x0000e91f0a008986 */ /* 0x0007e4000c101104 */
.L_x_511:
[----:B------:R-:W-:Y:S05]  /*14150*/  BSYNC B0 ;  /* 0x0000000000007941 */ /* 0x000fea0003800000 */
.L_x_29:
[----:B-123--:R-:W2:Y:S04]  /*14160*/  LDL.LU R3, [R1+0xa4] ;  /* 0x0000a40001037983 */ /* 0x00eea80000300800 */
[----:B------:R-:W2:Y:S01]  /*14170*/  LDL.LU R2, [R1+0xa8] ;  /* 0x0000a80001027983 */ /* 0x000ea20000300800 */
[----:B------:R-:W-:Y:S01]  /*14180*/  ULDC UR4, c[0x0][0xc] ;  /* 0x0000030000047ab9 */ /* 0x000fe20000000800 */
[----:B------:R-:W-:Y:S01]  /*14190*/  ULDC UR5, c[0x0][0x10] ;  /* 0x0000040000057ab9 */ /* 0x000fe20000000800 */
[----:B0---4-:R-:W2:Y:S01]  /*141a0*/  LDC R5, c[0x0][0x14] ;  /* 0x00000500ff057b82 */ /* 0x011ea20000000800 */
[----:B------:R-:W-:Y:S01]  /*141b0*/  UIMAD.WIDE.U32 UR4, UR4, UR5, URZ ;  /* 0x00000005040472a5 */ /* 0x000fe2000f8e003f */
[----:B------:R0:W5:Y:S01]  /*141c0*/  LDL R28, [R1+0xb8] ;  /* 0x0000b800011c7983 */ /* 0x0001620000100800 */
[----:B------:R-:W-:Y:S01]  /*141d0*/  PRMT R0, RZ, 0x7610, R0 ;  /* 0x00007610ff007816 */ /* 0x000fe20000000000 */
[----:B------:R-:W-:-:S03]  /*141e0*/  IMAD.MOV.U32 R22, RZ, RZ, -0x1 ;  /* 0xffffffffff167424 */ /* 0x000fc600078e00ff */
[----:B--2---:R-:W-:-:S04]  /*141f0*/  IMAD.WIDE.U32 R2, R5, UR4, R2 ;  /* 0x0000000405027c25 */ /* 0x004fc8000f8e0002 */
[----:B------:R-:W-:Y:S01]  /*14200*/  IMAD R5, R5, UR5, RZ ;  /* 0x0000000505057c24 */ /* 0x000fe2000f8e02ff */
[----:B------:R-:W-:Y:S01]  /*14210*/  ULDC.64 UR4, c[0x0][0x650] ;  /* 0x0001940000047ab9 */ /* 0x000fe20000000a00 */
[----:B------:R-:W-:Y:S01]  /*14220*/  IMAD.MOV.U32 R21, RZ, RZ, R2 ;  /* 0x000000ffff157224 */ /* 0x000fe200078e0002 */
[----:B------:R-:W-:Y:S01]  /*14230*/  ISETP.GE.U32.AND P0, PT, R2, UR4, PT ;  /* 0x0000000402007c0c */ /* 0x000fe2000bf06070 */
[----:B------:R-:W-:Y:S02]  /*14240*/  IMAD.IADD R23, R3, 0x1, R5 ;  /* 0x0000000103177824 */ /* 0x000fe400078e0205 */
[----:B------:R-:W-:-:S03]  /*14250*/  IMAD.MOV.U32 R2, RZ, RZ, -0x1 ;  /* 0xffffffffff027424 */ /* 0x000fc600078e00ff */
[----:B------:R0:W-:Y:S01]  /*14260*/  STL [R1+0xa4], R23 ;  /* 0x0000a41701007387 */ /* 0x0001e20000100800 */
[----:B------:R-:W-:-:S03]  /*14270*/  ISETP.GE.U32.AND.EX P0, PT, R23, UR5, PT, P0 ;  /* 0x0000000517007c0c */ /* 0x000fc6000bf06100 */
[----:B------:R0:W-:Y:S04]  /*14280*/  STL [R1+0xa8], R21 ;  /* 0x0000a81501007387 */ /* 0x0001e80000100800 */
[----:B------:R0:W-:Y:S06]  /*14290*/  STL [R1+0xb4], R2 ;  /* 0x0000b40201007387 */ /* 0x0001ec0000100800 */
[----:B------:R-:W-:Y:S05]  /*142a0*/  @P0 BRA `(.L_x_512) ;  /* 0x0000000400780947 */ /* 0x000fea0003800000 */
[----:B------:R-:W1:Y:S01]  /*142b0*/  S2R R14, SR_CTAID.X ;  /* 0x00000000000e7919 */ /* 0x000e620000002500 */
[----:B------:R-:W2:Y:S01]  /*142c0*/  LDC.64 R8, c[0x0][0x628] ;  /* 0x00018a00ff087b82 */ /* 0x000ea20000000a00 */
[----:B------:R-:W-:Y:S01]  /*142d0*/  ULDC UR4, c[0x0][0x150] ;  /* 0x0000540000047ab9 */ /* 0x000fe20000000800 */
[----:B------:R-:W-:Y:S01]  /*142e0*/  IMAD.MOV.U32 R6, RZ, RZ, R21 ;  /* 0x000000ffff067224 */ /* 0x000fe200078e0015 */
[----:B------:R-:W3:Y:S01]  /*142f0*/  S2R R20, SR_CTAID.Y ;  /* 0x0000000000147919 */ /* 0x000ee20000002600 */
[----:B------:R-:W-:-:S04]  /*14300*/  MOV R7, R23 ;  /* 0x0000001700077202 */ /* 0x000fc80000000f00 */
[----:B------:R-:W4:Y:S08]  /*14310*/  LDC R19, c[0x0][0x144] ;  /* 0x00005100ff137b82 */ /* 0x000f300000000800 */
[----:B------:R-:W0:Y:S08]  /*14320*/  LDC R10, c[0x0][0x630] ;  /* 0x00018c00ff0a7b82 */ /* 0x000e300000000800 */
[----:B------:R-:W0:Y:S01]  /*14330*/  LDC.64 R12, c[0x0][0x620] ;  /* 0x00018800ff0c7b82 */ /* 0x000e220000000a00 */
[----:B--2---:R-:W-:-:S04]  /*14340*/  ISETP.NE.U32.AND P0, PT, R8, RZ, PT ;  /* 0x000000ff0800720c */ /* 0x004fc80003f05070 */
[----:B------:R-:W-:Y:S02]  /*14350*/  ISETP.NE.AND.EX P0, PT, R9, RZ, PT, P0 ;  /* 0x000000ff0900720c */ /* 0x000fe40003f05300 */
[----:B-1----:R-:W-:-:S05]  /*14360*/  I2FP.F32.U32 R0, R14 ;  /* 0x0000000e00007245 */ /* 0x002fca0000201000 */
[----:B------:R-:W-:-:S04]  /*14370*/  FMUL R0, R0, UR4 ;  /* 0x0000000400007c20 */ /* 0x000fc80008400000 */
[----:B------:R1:W2:Y:S02]  /*14380*/  F2I.U32.TRUNC.NTZ R15, R0 ;  /* 0x00000000000f7305 */ /* 0x0002a4000020f000 */
[----:B---34-:R-:W-:Y:S05]  /*14390*/  @!P0 BRA `(.L_x_513) ;  /* 0x0000000000288947 */ /* 0x018fea0003800000 */
[----:B-1----:R-:W1:Y:S02]  /*143a0*/  LDC R0, c[0x0][0x634] ;  /* 0x00018d00ff007b82 */ /* 0x002e640000000800 */
[----:B-1----:R-:W-:-:S05]  /*143b0*/  IADD3 R7, P0, R21, R0, RZ ;  /* 0x0000000015077210 */ /* 0x002fca0007f1e0ff */
[----:B------:R-:W-:-:S04]  /*143c0*/  IMAD.X R11, RZ, RZ, R23, P0 ;  /* 0x000000ffff0b7224 */ /* 0x000fc800000e0617 */
[----:B0-----:R-:W-:-:S04]  /*143d0*/  IMAD.WIDE.U32 R2, R11, R8, RZ ;  /* 0x000000080b027225 */ /* 0x001fc800078e00ff */
[----:B------:R-:W-:-:S04]  /*143e0*/  IMAD.WIDE.U32 R4, P0, R7, R9, R2 ;  /* 0x0000000907047225 */ /* 0x000fc80007800002 */
[----:B------:R-:W-:-:S04]  /*143f0*/  IMAD.WIDE.U32 R2, R7, R8, RZ ;  /* 0x0000000807027225 */ /* 0x000fc800078e00ff */
[----:B------:R-:W-:Y:S01]  /*14400*/  IMAD.X R7, RZ, RZ, RZ, P0 ;  /* 0x000000ffff077224 */ /* 0x000fe200000e06ff */
[----:B------:R-:W-:Y:S01]  /*14410*/  IADD3 RZ, P0, R3, R4, RZ ;  /* 0x0000000403ff7210 */ /* 0x000fe20007f1e0ff */
[----:B------:R-:W-:-:S04]  /*14420*/  IMAD.MOV.U32 R6, RZ, RZ, R5 ;  /* 0x000000ffff067224 */ /* 0x000fc800078e0005 */
[----:B------:R-:W-:-:S08]  /*14430*/  IMAD.WIDE.U32.X R6, R11, R9, R6, P0 ;  /* 0x000000090b067225 */ /* 0x000fd000000e0406 */
.L_x_513:
[-CC-:B0-----:R-:W-:Y:S01]  /*14440*/  SHF.R.U64 R22, R6, R10.reuse, R7.reuse ;  /* 0x0000000a06167219 */ /* 0x181fe20000001207 */
[----:B------:R-:W0:Y:S01]  /*14450*/  LDC.64 R26, c[0x0][0x640] ;  /* 0x00019000ff1a7b82 */ /* 0x000e220000000a00 */
[----:B-1----:R-:W-:Y:S01]  /*14460*/  SHF.R.U32.HI R0, RZ, R10, R7 ;  /* 0x0000000aff007219 */ /* 0x002fe20000011607 */
[----:B--2---:R-:W-:Y:S01]  /*14470*/  IMAD.MOV R15, RZ, RZ, -R15 ;  /* 0x000000ffff0f7224 */ /* 0x004fe200078e0a0f */
[----:B------:R-:W-:Y:S01]  /*14480*/  IADD3 R5, P0, RZ, -R22, RZ ;  /* 0x80000016ff057210 */ /* 0x000fe20007f1e0ff */
[----:B------:R-:W-:Y:S01]  /*14490*/  ULDC UR4, c[0x0][0x154] ;  /* 0x0000550000047ab9 */ /* 0x000fe20000000800 */
[----:B------:R-:W-:Y:S01]  /*144a0*/  MOV R2, R21 ;  /* 0x0000001500027202 */ /* 0x000fe20000000f00 */
[----:B------:R-:W-:Y:S02]  /*144b0*/  IMAD R15, R19, R15, R14 ;  /* 0x0000000f130f7224 */ /* 0x000fe400078e020e */
[----:B------:R-:W1:Y:S01]  /*144c0*/  LDC R4, c[0x0][0x618] ;  /* 0x00018600ff047b82 */ /* 0x000e620000000800 */
[----:B------:R-:W-:-:S02]  /*144d0*/  IMAD.X R3, RZ, RZ, ~R0, P0 ;  /* 0x000000ffff037224 */ /* 0x000fc400000e0e00 */
[----:B------:R-:W-:Y:S02]  /*144e0*/  IMAD.MOV.U32 R7, RZ, RZ, 0x1 ;  /* 0x00000001ff077424 */ /* 0x000fe400078e00ff */
[-C--:B------:R-:W-:Y:S02]  /*144f0*/  IMAD R0, R3, R12.reuse, RZ ;  /* 0x0000000c03007224 */ /* 0x080fe400078e02ff */
[----:B------:R-:W-:Y:S01]  /*14500*/  IMAD.MOV.U32 R3, RZ, RZ, R23 ;  /* 0x000000ffff037224 */ /* 0x000fe200078e0017 */
[----:B------:R-:W2:Y:S01]  /*14510*/  LDC R6, c[0x0][0x608] ;  /* 0x00018200ff067b82 */ /* 0x000ea20000000800 */
[----:B------:R-:W-:-:S04]  /*14520*/  IMAD.WIDE.U32 R2, R5, R12, R2 ;  /* 0x0000000c05027225 */ /* 0x000fc800078e0002 */
[----:B------:R-:W-:-:S03]  /*14530*/  IMAD R5, R5, R13, R0 ;  /* 0x0000000d05057224 */ /* 0x000fc600078e0200 */
[----:B------:R-:W3:Y:S01]  /*14540*/  LDC R24, c[0x0][0x658] ;  /* 0x00019600ff187b82 */ /* 0x000ee20000000800 */
[----:B------:R-:W-:Y:S01]  /*14550*/  I2FP.F32.U32 R0, R20 ;  /* 0x0000001400007245 */ /* 0x000fe20000201000 */
[----:B------:R-:W-:Y:S01]  /*14560*/  IMAD.IADD R3, R3, 0x1, R5 ;  /* 0x0000000103037824 */ /* 0x000fe200078e0205 */
[----:B0-----:R-:W-:Y:S01]  /*14570*/  ISETP.NE.U32.AND P0, PT, R26, RZ, PT ;  /* 0x000000ff1a00720c */ /* 0x001fe20003f05070 */
[----:B------:R-:W-:Y:S02]  /*14580*/  IMAD.MOV.U32 R5, RZ, RZ, -0x1 ;  /* 0xffffffffff057424 */ /* 0x000fe400078e00ff */
[----:B------:R-:W-:Y:S02]  /*14590*/  FMUL R0, R0, UR4 ;  /* 0x0000000400007c20 */ /* 0x000fe40008400000 */
[----:B------:R-:W0:Y:S01]  /*145a0*/  LDC R13, c[0x0][0x148] ;  /* 0x00005200ff0d7b82 */ /* 0x000e220000000800 */
[----:B-1----:R-:W-:Y:S01]  /*145b0*/  SHF.R.U64 R10, R2, R4, R3 ;  /* 0x00000004020a7219 */ /* 0x002fe20000001203 */
[----:B------:R1:W4:Y:S01]  /*145c0*/  F2I.U32.TRUNC.NTZ R11, R0 ;  /* 0x00000000000b7305 */ /* 0x000322000020f000 */
[----:B------:R-:W-:-:S02]  /*145d0*/  ISETP.NE.AND.EX P0, PT, R27, RZ, PT, P0 ;  /* 0x000000ff1b00720c */ /* 0x000fc40003f05300 */
[----:B------:R-:W-:-:S03]  /*145e0*/  SHF.R.U32.HI R3, RZ, R4, R3 ;  /* 0x00000004ff037219 */ /* 0x000fc60000011603 */
[----:B------:R-:W0:Y:S01]  /*145f0*/  LDC R14, c[0x0][0x600] ;  /* 0x00018000ff0e7b82 */ /* 0x000e220000000800 */
[-CC-:B--2---:R-:W-:Y:S02]  /*14600*/  SHF.R.U64 R8, R10, R6.reuse, R3.reuse ;  /* 0x000000060a087219 */ /* 0x184fe40000001203 */
[----:B------:R-:W-:-:S05]  /*14610*/  SHF.R.U32.HI R3, RZ, R6, R3 ;  /* 0x00000006ff037219 */ /* 0x000fca0000011603 */
[----:B------:R-:W2:Y:S01]  /*14620*/  LDC R21, c[0x0][0x648] ;  /* 0x00019200ff157b82 */ /* 0x000ea20000000800 */
[-CC-:B---3--:R-:W-:Y:S02]  /*14630*/  SHF.R.U64 R12, R8, R24.reuse, R3.reuse ;  /* 0x00000018080c7219 */ /* 0x188fe40000001203 */
[-C--:B------:R-:W-:Y:S02]  /*14640*/  SHF.L.U32 R5, R5, R24.reuse, RZ ;  /* 0x0000001805057219 */ /* 0x080fe400000006ff */
[-C--:B------:R-:W-:Y:S01]  /*14650*/  SHF.R.U32.HI R3, RZ, R24.reuse, R3 ;  /* 0x00000018ff037219 */ /* 0x080fe20000011603 */
[----:B------:R-:W-:Y:S01]  /*14660*/  IMAD.MOV.U32 R2, RZ, RZ, R12 ;  /* 0x000000ffff027224 */ /* 0x000fe200078e000c */
[----:B------:R-:W-:Y:S01]  /*14670*/  SHF.L.U32 R24, R7, R24, RZ ;  /* 0x0000001807187219 */ /* 0x000fe200000006ff */
[----:B------:R-:W3:Y:S01]  /*14680*/  LDC R23, c[0x0][0x638] ;  /* 0x00018e00ff177b82 */ /* 0x000ee20000000800 */
[----:B------:R-:W-:-:S07]  /*14690*/  LOP3.LUT R19, RZ, R5, RZ, 0x33, !PT ;  /* 0x00000005ff137212 */ /* 0x000fce00078e33ff */
[----:B------:R-:W0:Y:S01]  /*146a0*/  LDC R25, c[0x0][0x610] ;  /* 0x00018400ff197b82 */ /* 0x000e220000000800 */
[----:B-1--4-:R-:W-:Y:S05]  /*146b0*/  @!P0 BRA `(.L_x_514) ;  /* 0x0000000000288947 */ /* 0x012fea0003800000 */
[----:B------:R-:W1:Y:S02]  /*146c0*/  LDC R7, c[0x0][0x64c] ;  /* 0x00019300ff077b82 */ /* 0x000e640000000800 */
[----:B-1----:R-:W-:-:S04]  /*146d0*/  IADD3 R7, P0, R12, R7, RZ ;  /* 0x000000070c077210 */ /* 0x002fc80007f1e0ff */
[----:B------:R-:W-:-:S05]  /*146e0*/  IADD3.X R9, RZ, R3, RZ, P0, !PT ;  /* 0x00000003ff097210 */ /* 0x000fca00007fe4ff */
[----:B------:R-:W-:-:S04]  /*146f0*/  IMAD.WIDE.U32 R2, R9, R26, RZ ;  /* 0x0000001a09027225 */ /* 0x000fc800078e00ff */
[----:B------:R-:W-:-:S04]  /*14700*/  IMAD.WIDE.U32 R4, P0, R7, R27, R2 ;  /* 0x0000001b07047225 */ /* 0x000fc80007800002 */
[----:B------:R-:W-:-:S04]  /*14710*/  IMAD.WIDE.U32 R2, R7, R26, RZ ;  /* 0x0000001a07027225 */ /* 0x000fc800078e00ff */
[----:B------:R-:W-:Y:S01]  /*14720*/  IMAD.X R7, RZ, RZ, RZ, P0 ;  /* 0x000000ffff077224 */ /* 0x000fe200000e06ff */
[----:B------:R-:W-:Y:S01]  /*14730*/  IADD3 RZ, P0, R3, R4, RZ ;  /* 0x0000000403ff7210 */ /* 0x000fe20007f1e0ff */
[----:B------:R-:W-:-:S04]  /*14740*/  IMAD.MOV.U32 R6, RZ, RZ, R5 ;  /* 0x000000ffff067224 */ /* 0x000fc800078e0005 */
[----:B------:R-:W-:-:S08]  /*14750*/  IMAD.WIDE.U32.X R2, R9, R27, R6, P0 ;  /* 0x0000001b09027225 */ /* 0x000fd000000e0406 */
.L_x_514:
[----:B------:R-:W1:Y:S01]  /*14760*/  LDC R4, c[0x0][0x65c] ;  /* 0x00019700ff047b82 */ /* 0x000e620000000800 */
[----:B--2---:R-:W-:Y:S01]  /*14770*/  SHF.R.U64 R0, R2, R21, R3 ;  /* 0x0000001502007219 */ /* 0x004fe20000001203 */
[----:B0-----:R-:W-:Y:S01]  /*14780*/  VIADD R7, R14, 0xffffffff ;  /* 0xffffffff0e077836 */ /* 0x001fe20000000000 */
[----:B------:R-:W-:Y:S01]  /*14790*/  LOP3.LUT R5, R8, R19, RZ, 0xc0, !PT ;  /* 0x0000001308057212 */ /* 0x000fe200078ec0ff */
[----:B------:R-:W-:Y:S02]  /*147a0*/  IMAD.MOV R11, RZ, RZ, -R11 ;  /* 0x000000ffff0b7224 */ /* 0x000fe400078e0a0b */
[----:B------:R-:W-:Y:S02]  /*147b0*/  IMAD.MOV R3, RZ, RZ, -R0 ;  /* 0x000000ffff037224 */ /* 0x000fe400078e0a00 */
[----:B------:R-:W-:Y:S01]  /*147c0*/  IMAD R2, R24, R0, R5 ;  /* 0x0000000018027224 */ /* 0x000fe200078e0205 */
[----:B------:R-:W-:Y:S01]  /*147d0*/  LOP3.LUT R5, R10, R7, RZ, 0xc0, !PT ;  /* 0x000000070a057212 */ /* 0x000fe200078ec0ff */
[----:B---3--:R-:W-:-:S04]  /*147e0*/  IMAD R0, R3, R23, R12 ;  /* 0x0000001703007224 */ /* 0x008fc800078e020c */
[----:B------:R-:W-:Y:S01]  /*147f0*/  IMAD R3, R0, R14, R5 ;  /* 0x0000000e00037224 */ /* 0x000fe200078e0205 */
[----:B-1----:R-:W-:Y:S02]  /*14800*/  ISETP.NE.AND P0, PT, R4, 0x1, PT ;  /* 0x000000010400780c */ /* 0x002fe40003f05270 */
[----:B------:R-:W-:-:S04]  /*14810*/  MOV R4, 0x1 ;  /* 0x0000000100047802 */ /* 0x000fc80000000f00 */
[----:B------:R-:W-:-:S07]  /*14820*/  PRMT R0, R4, 0x7610, R0 ;  /* 0x0000761004007816 */ /* 0x000fce0000000000 */
[----:B------:R-:W-:-:S04]  /*14830*/  @P0 IMAD R15, R13, R11, R20 ;  /* 0x0000000b0d0f0224 */ /* 0x000fc800078e0214 */
[----:B------:R-:W-:-:S05]  /*14840*/  IMAD R2, R2, R25, R15 ;  /* 0x0000001902027224 */ /* 0x000fca00078e020f */
[----:B------:R-:W-:Y:S02]  /*14850*/  SEL R4, R3, R2, !P0 ;  /* 0x0000000203047207 */ /* 0x000fe40004000000 */
[----:B-----5:R-:W-:-:S03]  /*14860*/  SEL R28, R2, R3, !P0 ;  /* 0x00000003021c7207 */ /* 0x020fc60004000000 */
[----:B------:R1:W-:Y:S04]  /*14870*/  STL [R1+0xb4], R4 ;  /* 0x0000b40401007387 */ /* 0x0003e80000100800 */
[----:B------:R1:W-:Y:S02]  /*14880*/  STL [R1+0xb8], R28 ;  /* 0x0000b81c01007387 */ /* 0x0003e40000100800 */
.L_x_512:
[----:B------:R-:W-:Y:S01]  /*14890*/  LOP3.LUT P0, RZ, R0, 0xff, RZ, 0xc0, !PT ;  /* 0x000000ff00ff7812 */ /* 0x000fe2000780c0ff */
[----:B0----5:R-:W-:-:S12]  /*148a0*/  IMAD.MOV.U32 R23, RZ, RZ, R28 ;  /* 0x000000ffff177224 */ /* 0x021fd800078e001c */
[----:B------:R-:W-:Y:S05]  /*148b0*/  @P0 BRA `(.L_x_515) ;  /* 0xfffffec800140947 */ /* 0x000fea000383ffff */
[----:B------:R-:W-:Y:S05]  /*148c0*/  EXIT ;  /* 0x000000000000794d */ /* 0x000fea0003800000 */
.L_x_4:
[----:B0-----:R-:W2:Y:S01]  /*148d0*/  LDL R18, [R1+0xa8] ;  /* 0x0000a80001127983 */ /* 0x001ea20000100800 */
[----:B------:R-:W-:-:S03]  /*148e0*/  ULDC.64 UR4, c[0x0][0x650] ;  /* 0x0001940000047ab9 */ /* 0x000fc60000000a00 */
[----:B------:R-:W3:Y:S01]  /*148f0*/  LDL R19, [R1+0xa4] ;  /* 0x0000a40001137983 */ /* 0x000ee20000100800 */
[----:B------:R-:W-:Y:S01]  /*14900*/  PRMT R5, RZ, 0x7610, R5 ;  /* 0x00007610ff057816 */ /* 0x000fe20000000005 */
[----:B------:R-:W-:Y:S02]  /*14910*/  IMAD.MOV.U32 R7, RZ, RZ, -0x1 ;  /* 0xffffffffff077424 */ /* 0x000fe400078e00ff */
[----:B------:R-:W-:Y:S02]  /*14920*/  IMAD.MOV.U32 R12, RZ, RZ, -0x1 ;  /* 0xffffffffff0c7424 */ /* 0x000fe400078e00ff */
[----:B------:R-:W-:Y:S01]  /*14930*/  IMAD.MOV.U32 R6, RZ, RZ, -0x1 ;  /* 0xffffffffff067424 */ /* 0x000fe200078e00ff */
[----:B--2---:R-:W-:-:S04]  /*14940*/  ISETP.GE.U32.AND P0, PT, R18, UR4, PT ;  /* 0x0000000412007c0c */ /* 0x004fc8000bf06070 */
[----:B---3--:R-:W-:-:S13]  /*14950*/  ISETP.GE.U32.AND.EX P0, PT, R19, UR5, PT, P0 ;  /* 0x0000000513007c0c */ /* 0x008fda000bf06100 */
[----:B------:R-:W-:Y:S05]  /*14960*/  @P0 BRA `(.L_x_516) ;  /* 0x0000000400680947 */ /* 0x000fea0003800000 */
[----:B------:R-:W0:Y:S01]  /*14970*/  LDC.64 R12, c[0x0][0x628] ;  /* 0x00018a00ff0c7b82 */ /* 0x000e220000000a00 */
[----:B------:R-:W-:Y:S01]  /*14980*/  IMAD.MOV.U32 R10, RZ, RZ, R18 ;  /* 0x000000ffff0a7224 */ /* 0x000fe200078e0012 */
[----:B------:R-:W-:-:S06]  /*14990*/  MOV R11, R19 ;  /* 0x00000013000b7202 */ /* 0x000fcc0000000f00 */
        /* <DEDUP_REMOVED lines=10> */
[----:B------:R-:W-:-:S04]  /*14a40*/  IMAD.WIDE.U32 R6, R5, R12, RZ ;  /* 0x0000000c05067225 */ /* 0x000fc800078e00ff */
[----:B------:R-:W-:Y:S01]  /*14a50*/  IMAD.X R11, RZ, RZ, RZ, P0 ;  /* 0x000000ffff0b7224 */ /* 0x000fe200000e06ff */
[----:B------:R-:W-:Y:S01]  /*14a60*/  IADD3 RZ, P0, R7, R8, RZ ;  /* 0x0000000807ff7210 */ /* 0x000fe20007f1e0ff */
[----:B------:R-:W-:-:S04]  /*14a70*/  IMAD.MOV.U32 R10, RZ, RZ, R9 ;  /* 0x000000ffff0a7224 */ /* 0x000fc800078e0009 */
[----:B------:R-:W-:-:S08]  /*14a80*/  IMAD.WIDE.U32.X R10, R15, R13, R10, P0 ;  /* 0x0000000d0f0a7225 */ /* 0x000fd000000e040a */
.L_x_517:
[-CC-:B------:R-:W-:Y:S01]  /*14a90*/  SHF.R.U64 R13, R10, R14.reuse, R11.reuse ;  /* 0x0000000e0a0d7219 */ /* 0x180fe2000000120b */
[----:B------:R-:W0:Y:S01]  /*14aa0*/  LDC R12, c[0x0][0x618] ;  /* 0x00018600ff0c7b82 */ /* 0x000e220000000800 */
[----:B------:R-:W-:Y:S01]  /*14ab0*/  SHF.R.U32.HI R3, RZ, R14, R11 ;  /* 0x0000000eff037219 */ /* 0x000fe2000001160b */
[----:B------:R-:W-:Y:S01]  /*14ac0*/  ULDC UR4, c[0x0][0x150] ;  /* 0x0000540000047ab9 */ /* 0x000fe20000000800 */
[----:B------:R-:W-:Y:S01]  /*14ad0*/  IADD3 R5, P0, RZ, -R13, RZ ;  /* 0x8000000dff057210 */ /* 0x000fe20007f1e0ff */
[----:B------:R-:W-:Y:S01]  /*14ae0*/  IMAD.MOV.U32 R6, RZ, RZ, R18 ;  /* 0x000000ffff067224 */ /* 0x000fe200078e0012 */
[----:B------:R-:W-:Y:S02]  /*14af0*/  I2FP.F32.U32 R8, R2 ;  /* 0x0000000200087245 */ /* 0x000fe40000201000 */
[----:B------:R-:W-:Y:S01]  /*14b00*/  MOV R7, R19 ;  /* 0x0000001300077202 */ /* 0x000fe20000000f00 */
[----:B------:R-:W1:Y:S01]  /*14b10*/  LDC.64 R20, c[0x0][0x640] ;  /* 0x00019000ff147b82 */ /* 0x000e620000000a00 */
[----:B------:R-:W-:-:S02]  /*14b20*/  IMAD.X R3, RZ, RZ, ~R3, P0 ;  /* 0x000000ffff037224 */ /* 0x000fc400000e0e03 */
[----:B------:R-:W-:Y:S01]  /*14b30*/  FMUL R9, R8, UR4 ;  /* 0x0000000408097c20 */ /* 0x000fe20008400000 */
[----:B------:R-:W-:Y:S01]  /*14b40*/  ULDC UR4, c[0x0][0x154] ;  /* 0x0000550000047ab9 */ /* 0x000fe20000000800 */
[----:B------:R-:W-:-:S03]  /*14b50*/  IMAD.WIDE.U32 R6, R5, R16, R6 ;  /* 0x0000001005067225 */ /* 0x000fc600078e0006 */
[----:B------:R-:W2:Y:S01]  /*14b60*/  LDC R11, c[0x0][0x144] ;  /* 0x00005100ff0b7b82 */ /* 0x000ea20000000800 */
[----:B------:R-:W-:Y:S01]  /*14b70*/  IMAD R8, R3, R16, RZ ;  /* 0x0000001003087224 */ /* 0x000fe200078e02ff */
[----:B------:R-:W3:Y:S03]  /*14b80*/  F2I.U32.TRUNC.NTZ R9, R9 ;  /* 0x0000000900097305 */ /* 0x000ee6000020f000 */
[----:B------:R-:W-:Y:S02]  /*14b90*/  IMAD R3, R5, R17, R8 ;  /* 0x0000001105037224 */ /* 0x000fe400078e0208 */
[----:B------:R-:W-:Y:S01]  /*14ba0*/  IMAD.MOV.U32 R8, RZ, RZ, 0x1 ;  /* 0x00000001ff087424 */ /* 0x000fe200078e00ff */
[----:B------:R-:W4:Y:S01]  /*14bb0*/  LDC R14, c[0x0][0x608] ;  /* 0x00018200ff0e7b82 */ /* 0x000f220000000800 */
[----:B------:R-:W-:-:S05]  /*14bc0*/  IMAD.IADD R3, R7, 0x1, R3 ;  /* 0x0000000107037824 */ /* 0x000fca00078e0203 */
[----:B0-----:R-:W-:Y:S02]  /*14bd0*/  SHF.R.U64 R10, R6, R12, R3 ;  /* 0x0000000c060a7219 */ /* 0x001fe40000001203 */
[----:B------:R-:W0:Y:S01]  /*14be0*/  LDC R19, c[0x0][0x658] ;  /* 0x00019600ff137b82 */ /* 0x000e220000000800 */
[----:B------:R-:W-:Y:S01]  /*14bf0*/  I2FP.F32.U32 R6, R4 ;  /* 0x0000000400067245 */ /* 0x000fe20000201000 */
[----:B---3--:R-:W-:Y:S01]  /*14c00*/  IMAD.MOV R5, RZ, RZ, -R9 ;  /* 0x000000ffff057224 */ /* 0x008fe200078e0a09 */
[----:B-1----:R-:W-:Y:S02]  /*14c10*/  ISETP.NE.U32.AND P0, PT, R20, RZ, PT ;  /* 0x000000ff1400720c */ /* 0x002fe40003f05070 */
[----:B------:R-:W-:Y:S01]  /*14c20*/  SHF.R.U32.HI R3, RZ, R12, R3 ;  /* 0x0000000cff037219 */ /* 0x000fe20000011603 */
[----:B------:R-:W-:Y:S01]  /*14c30*/  FMUL R6, R6, UR4 ;  /* 0x0000000406067c20 */ /* 0x000fe20008400000 */
[----:B------:R-:W-:Y:S01]  /*14c40*/  ISETP.NE.AND.EX P0, PT, R21, RZ, PT, P0 ;  /* 0x000000ff1500720c */ /* 0x000fe20003f05300 */
[----:B------:R-:W1:Y:S01]  /*14c50*/  LDC R17, c[0x0][0x148] ;  /* 0x00005200ff117b82 */ /* 0x000e620000000800 */
[----:B--2---:R-:W-:-:S02]  /*14c60*/  IMAD R18, R11, R5, R2 ;  /* 0x000000050b127224 */ /* 0x004fc400078e0202 */
[----:B------:R-:W-:-:S05]  /*14c70*/  IMAD.MOV.U32 R12, RZ, RZ, -0x1 ;  /* 0xffffffffff0c7424 */ /* 0x000fca00078e00ff */
[----:B------:R-:W2:Y:S01]  /*14c80*/  LDC R16, c[0x0][0x600] ;  /* 0x00018000ff107b82 */ /* 0x000ea20000000800 */
[-CC-:B----4-:R-:W-:Y:S02]  /*14c90*/  SHF.R.U64 R15, R10, R14.reuse, R3.reuse ;  /* 0x0000000e0a0f7219 */ /* 0x190fe40000001203 */
[----:B------:R-:W-:Y:S02]  /*14ca0*/  SHF.R.U32.HI R2, RZ, R14, R3 ;  /* 0x0000000eff027219 */ /* 0x000fe40000011603 */
[----:B------:R3:W4:Y:S03]  /*14cb0*/  F2I.U32.TRUNC.NTZ R14, R6 ;  /* 0x00000006000e7305 */ /* 0x000726000020f000 */
[----:B------:R-:W1:Y:S01]  /*14cc0*/  LDC R22, c[0x0][0x648] ;  /* 0x00019200ff167b82 */ /* 0x000e620000000800 */
[-C--:B0-----:R-:W-:Y:S02]  /*14cd0*/  SHF.L.U32 R5, R12, R19.reuse, RZ ;  /* 0x000000130c057219 */ /* 0x081fe400000006ff */
[----:B------:R-:W-:-:S02]  /*14ce0*/  SHF.R.U64 R12, R15, R19, R2 ;  /* 0x000000130f0c7219 */ /* 0x000fc40000001202 */
[-C--:B------:R-:W-:Y:S02]  /*14cf0*/  SHF.R.U32.HI R3, RZ, R19.reuse, R2 ;  /* 0x00000013ff037219 */ /* 0x080fe40000011602 */
[----:B------:R-:W-:Y:S01]  /*14d00*/  SHF.L.U32 R19, R8, R19, RZ ;  /* 0x0000001308137219 */ /* 0x000fe200000006ff */
[----:B------:R-:W0:Y:S01]  /*14d10*/  LDC R23, c[0x0][0x638] ;  /* 0x00018e00ff177b82 */ /* 0x000e220000000800 */
[----:B------:R-:W-:Y:S02]  /*14d20*/  LOP3.LUT R24, RZ, R5, RZ, 0x33, !PT ;  /* 0x00000005ff187212 */ /* 0x000fe400078e33ff */
[----:B------:R-:W-:-:S05]  /*14d30*/  MOV R2, R12 ;  /* 0x0000000c00027202 */ /* 0x000fca0000000f00 */
[----:B------:R-:W0:Y:S01]  /*14d40*/  LDC R25, c[0x0][0x610] ;  /* 0x00018400ff197b82 */ /* 0x000e220000000800 */
[----:B---34-:R-:W-:Y:S05]  /*14d50*/  @!P0 BRA `(.L_x_518) ;  /* 0x0000000000288947 */ /* 0x018fea0003800000 */
[----:B------:R-:W3:Y:S02]  /*14d60*/  LDC R5, c[0x0][0x64c] ;  /* 0x00019300ff057b82 */ /* 0x000ee40000000800 */
[----:B---3--:R-:W-:-:S05]  /*14d70*/  IADD3 R5, P0, R12, R5, RZ ;  /* 0x000000050c057210 */ /* 0x008fca0007f1e0ff */
        /* <DEDUP_REMOVED lines=8> */
.L_x_518:
[----:B------:R-:W3:Y:S01]  /*14e00*/  LDC R5, c[0x0][0x65c] ;  /* 0x00019700ff057b82 */ /* 0x000ee20000000800 */
[----:B-1----:R-:W-:Y:S01]  /*14e10*/  SHF.R.U64 R3, R2, R22, R3 ;  /* 0x0000001602037219 */ /* 0x002fe20000001203 */
[----:B------:R-:W-:Y:S01]  /*14e20*/  IMAD.MOV R14, RZ, RZ, -R14 ;  /* 0x000000ffff0e7224 */ /* 0x000fe200078e0a0e */
[----:B------:R-:W-:Y:S01]  /*14e30*/  LOP3.LUT R2, R15, R24, RZ, 0xc0, !PT ;  /* 0x000000180f027212 */ /* 0x000fe200078ec0ff */
[----:B------:R-:W-:Y:S01]  /*14e40*/  IMAD.MOV.U32 R6, RZ, RZ, R13 ;  /* 0x000000ffff067224 */ /* 0x000fe200078e000d */
[----:B--2---:R-:W-:-:S03]  /*14e50*/  IADD3 R9, R16, -0x1, RZ ;  /* 0xffffffff10097810 */ /* 0x004fc60007ffe0ff */
[----:B------:R-:W-:Y:S01]  /*14e60*/  IMAD R7, R19, R3, R2 ;  /* 0x0000000313077224 */ /* 0x000fe200078e0202 */
[----:B---3--:R-:W-:Y:S01]  /*14e70*/  ISETP.NE.AND P0, PT, R5, 0x1, PT ;  /* 0x000000010500780c */ /* 0x008fe20003f05270 */
[----:B------:R-:W-:Y:S01]  /*14e80*/  IMAD.MOV R5, RZ, RZ, -R3 ;  /* 0x000000ffff057224 */ /* 0x000fe200078e0a03 */
[----:B------:R-:W-:-:S03]  /*14e90*/  LOP3.LUT R3, R10, R9, RZ, 0xc0, !PT ;  /* 0x000000090a037212 */ /* 0x000fc600078ec0ff */
[----:B0-----:R-:W-:Y:S02]  /*14ea0*/  IMAD R2, R5, R23, R12 ;  /* 0x0000001705027224 */ /* 0x001fe400078e020c */
[----:B------:R-:W-:Y:S02]  /*14eb0*/  IMAD.MOV.U32 R5, RZ, RZ, 0x1 ;  /* 0x00000001ff057424 */ /* 0x000fe400078e00ff */
[----:B------:R-:W-:-:S04]  /*14ec0*/  IMAD R2, R2, R16, R3 ;  /* 0x0000001002027224 */ /* 0x000fc800078e0203 */
[----:B------:R-:W-:-:S04]  /*14ed0*/  @P0 IMAD R18, R17, R14, R4 ;  /* 0x0000000e11120224 */ /* 0x000fc800078e0204 */
[----:B------:R-:W-:-:S05]  /*14ee0*/  IMAD R7, R7, R25, R18 ;  /* 0x0000001907077224 */ /* 0x000fca00078e0212 */
[----:B------:R-:W-:Y:S02]  /*14ef0*/  SEL R12, R2, R7, !P0 ;  /* 0x00000007020c7207 */ /* 0x000fe40004000000 */
[----:B------:R-:W-:-:S07]  /*14f00*/  SEL R7, R7, R2, !P0 ;  /* 0x0000000207077207 */ /* 0x000fce0004000000 */
.L_x_516:
[----:B------:R-:W-:-:S08]  /*14f10*/  NOP ;  /* 0x0000000000007918 */ /* 0x000fd00000000000 */
[----:B------:R-:W0:-:S00]  /*14f20*/  USETMAXREG.DEALLOC.CTAPOOL 0x28 ;  /* 0x00000028000079c8 */ /* 0x000e0000080e0500 */
[----:B0-----:R-:W-:-:S13]  /*14f30*/  ISETP.NE.AND P0, PT, R0, RZ, PT ;  /* 0x000000ff0000720c */ /* 0x001fda0003f05270 */
[----:B------:R-:W-:Y:S05]  /*14f40*/  @P0 EXIT ;  /* 0x000000000000094d */ /* 0x000fea0003800000 */
[----:B------:R-:W-:Y:S01]  /*14f50*/  LOP3.LUT P0, RZ, R5, 0xff, RZ, 0xc0, !PT ;  /* 0x000000ff05ff7812 */ /* 0x000fe2000780c0ff */
[----:B------:R-:W-:Y:S01]  /*14f60*/  IMAD.MOV.U32 R8, RZ, RZ, 0x1 ;  /* 0x00000001ff087424 */ /* 0x000fe200078e00ff */
[----:B------:R-:W-:-:S11]  /*14f70*/  MOV R0, RZ ;  /* 0x000000ff00007202 */ /* 0x000fd60000000f00 */
[----:B------:R-:W-:Y:S05]  /*14f80*/  @!P0 BRA `(.L_x_519) ;  /* 0x0000000c00588947 */ /* 0x000fea0003800000 */
[----:B------:R-:W2:Y:S01]  /*14f90*/  LDL R2, [R1+0xa0] ;  /* 0x0000a00001027983 */ /* 0x000ea20000100800 */
[----:B------:R-:W0:Y:S01]  /*14fa0*/  LDC R0, c[0x0][0x28c] ;  /* 0x0000a300ff007b82 */ /* 0x000e220000000800 */
[----:B------:R-:W-:Y:S01]  /*14fb0*/  ULDC UR5, c[0x0][0x600] ;  /* 0x0001800000057ab9 */ /* 0x000fe20000000800 */
[----:B------:R-:W-:Y:S01]  /*14fc0*/  ULDC UR4, c[0x0][0xc] ;  /* 0x0000030000047ab9 */ /* 0x000fe20000000800 */
[----:B------:R-:W1:Y:S01]  /*14fd0*/  S2R R4, SR_TID.X ;  /* 0x0000000000047919 */ /* 0x000e620000002100 */
[----:B------:R-:W-:Y:S01]  /*14fe0*/  UIADD3 UR16, UR5, -0x1, URZ ;  /* 0xffffffff05107890 */ /* 0x000fe2000fffe03f */
[----:B------:R-:W-:Y:S01]  /*14ff0*/  BSSY B0, `(.L_x_519) ;  /* 0x00000cf000007945 */ /* 0x000fe20003800000 */
[----:B------:R-:W-:Y:S01]  /*15000*/  ULDC UR6, c[0x0][0x658] ;  /* 0x0001960000067ab9 */ /* 0x000fe20000000800 */
[----:B------:R-:W-:Y:S01]  /*15010*/  ULDC UR5, c[0x0][0x10] ;  /* 0x0000040000057ab9 */ /* 0x000fe20000000800 */
[----:B------:R-:W-:Y:S01]  /*15020*/  UMOV UR7, 0xffffffff ;  /* 0xffffffff00077882 */ /* 0x000fe20000000000 */
[----:B------:R-:W-:Y:S01]  /*15030*/  UMOV UR8, 0x1 ;  /* 0x0000000100087882 */ /* 0x000fe20000000000 */
[----:B------:R-:W-:Y:S01]  /*15040*/  UIMAD.WIDE.U32 UR4, UR4, UR5, URZ ;  /* 0x00000005040472a5 */ /* 0x000fe2000f8e003f */
[----:B------:R-:W-:Y:S01]  /*15050*/  IMAD.MOV.U32 R10, RZ, RZ, 0x1 ;  /* 0x00000001ff0a7424 */ /* 0x000fe200078e00ff */
[----:B------:R-:W-:Y:S01]  /*15060*/  USHF.L.U32 UR7, UR7, UR6, URZ ;  /* 0x0000000607077299 */ /* 0x000fe2000800063f */
[----:B------:R-:W-:Y:S01]  /*15070*/  IMAD.MOV.U32 R8, RZ, RZ, 0x1 ;  /* 0x00000001ff087424 */ /* 0x000fe200078e00ff */
[----:B------:R-:W-:-:S02]  /*15080*/  USHF.L.U32 UR18, UR8, UR6, URZ ;  /* 0x0000000608127299 */ /* 0x000fc4000800063f */
[----:B------:R-:W-:Y:S01]  /*15090*/  ULOP3.LUT UR17, URZ, UR7, URZ, 0x33, !UPT ;  /* 0x000000073f117292 */ /* 0x000fe2000f8e333f */
[----:B------:R-:W-:Y:S01]  /*150a0*/  ULDC UR6, c[0x0][0x14] ;  /* 0x0000050000067ab9 */ /* 0x000fe20000000800 */
[----:B------:R-:W-:Y:S01]  /*150b0*/  ULDC.64 UR22, c[0x0][0x198] ;  /* 0x0000660000167ab9 */ /* 0x000fe20000000a00 */
[----:B------:R-:W-:Y:S02]  /*150c0*/  UIMAD.WIDE.U32 UR20, UR4, UR6, URZ ;  /* 0x00000006041472a5 */ /* 0x000fe4000f8e003f */
[----:B------:R-:W-:Y:S01]  /*150d0*/  UIMAD UR13, UR5, UR6, URZ ;  /* 0x00000006050d72a4 */ /* 0x000fe2000f8e023f */
[----:B0-----:R-:W-:-:S03]  /*150e0*/  VIADD R0, R0, 0x3f ;  /* 0x0000003f00007836 */ /* 0x001fc60000000000 */
[----:B------:R-:W-:Y:S02]  /*150f0*/  UIADD3 UR13, UR21, UR13, URZ ;  /* 0x0000000d150d7290 */ /* 0x000fe4000fffe03f */
[----:B------:R-:W-:-:S04]  /*15100*/  SHF.R.S32.HI R3, RZ, 0x1f, R0 ;  /* 0x0000001fff037819 */ /* 0x000fc80000011400 */
[----:B------:R-:W-:Y:S01]  /*15110*/  LEA.HI R3, R3, R0, RZ, 0x6 ;  /* 0x0000000003037211 */ /* 0x000fe200078f30ff */
[----:B------:R-:W-:Y:S01]  /*15120*/  IMAD.MOV.U32 R0, RZ, RZ, RZ ;  /* 0x000000ffff007224 */ /* 0x000fe200078e00ff */
[C---:B-1----:R-:W-:Y:S02]  /*15130*/  LOP3.LUT P2, RZ, R4.reuse, 0x7f, RZ, 0xc0, !PT ;  /* 0x0000007f04ff7812 */ /* 0x042fe4000784c0ff */
[----:B------:R-:W-:Y:S02]  /*15140*/  LOP3.LUT P0, RZ, R4, 0x1f, RZ, 0xc0, !PT ;  /* 0x0000001f04ff7812 */ /* 0x000fe4000780c0ff */
[----:B------:R-:W-:Y:S02]  /*15150*/  SHF.R.S32.HI R11, RZ, 0x6, R3 ;  /* 0x00000006ff0b7819 */ /* 0x000fe40000011403 */
[----:B------:R-:W-:Y:S02]  /*15160*/  PLOP3.LUT P0, PT, P0, P2, PT, 0x8a, 0x0 ;  /* 0x000000000000781c */ /* 0x000fe40000705172 */
[----:B------:R-:W-:-:S02]  /*15170*/  IADD3 R9, R11, 0x1, RZ ;  /* 0x000000010b097810 */ /* 0x000fc40007ffe0ff */
[----:B--2---:R-:W-:-:S09]  /*15180*/  LOP3.LUT R13, R2, 0x2, RZ, 0xfc, !PT ;  /* 0x00000002020d7812 */ /* 0x004fd200078efcff */
.L_x_531:
[----:B------:R-:W-:-:S03]  /*15190*/  UMOV UR4, 0xffffffff ;  /* 0xffffffff00047882 */ /* 0x000fc60000000000 */
[----:B------:R-:W-:Y:S05]  /*151a0*/  BRA.DIV UR4, `(.L_x_520) ;  /* 0x00000012044c7947 */ /* 0x000fea000b800000 */
[----:B------:R-:W-:-:S13]  /*151b0*/  ELECT P6, URZ, PT ;  /* 0x00000000003f782f */ /* 0x000fda00038c0000 */
.L_x_546:
[----:B------:R-:W0:Y:S01]  /*151c0*/  LDC R2, c[0x0][0x28c] ;  /* 0x0000a300ff027b82 */ /* 0x000e220000000800 */
[----:B------:R-:W-:Y:S01]  /*151d0*/  BSSY B1, `(.L_x_521) ;  /* 0x0000037000017945 */ /* 0x000fe20003800000 */
[----:B0-----:R-:W-:-:S13]  /*151e0*/  ISETP.LT.OR P6, PT, R2, 0x1, !P6 ;  /* 0x000000010200780c */ /* 0x001fda00077c1670 */
[----:B------:R-:W-:Y:S05]  /*151f0*/  @P6 BRA `(.L_x_522) ;  /* 0x0000000000d06947 */ /* 0x000fea0003800000 */
[----:B------:R-:W-:Y:S02]  /*15200*/  IMAD R14, R12, 0xf0, RZ ;  /* 0x000000f00c0e7824 */ /* 0x000fe400078e02ff */
[----:B------:R-:W-:Y:S02]  /*15210*/  IMAD R15, R7, 0xc0, RZ ;  /* 0x000000c0070f7824 */ /* 0x000fe400078e02ff */
[----:B------:R-:W-:Y:S02]  /*15220*/  IMAD.MOV.U32 R16, RZ, RZ, RZ ;  /* 0x000000ffff107224 */ /* 0x000fe400078e00ff */
[----:B------:R-:W-:Y:S02]  /*15230*/  IMAD.MOV.U32 R2, RZ, RZ, R9 ;  /* 0x000000ffff027224 */ /* 0x000fe400078e0009 */
[----:B------:R-:W-:Y:S02]  /*15240*/  IMAD.MOV.U32 R3, RZ, RZ, R8 ;  /* 0x000000ffff037224 */ /* 0x000fe400078e0008 */
[----:B------:R-:W-:-:S07]  /*15250*/  IMAD.MOV.U32 R4, RZ, RZ, R0 ;  /* 0x000000ffff047224 */ /* 0x000fce00078e0000 */
.L_x_526:
[----:B------:R-:W0:Y:S01]  /*15260*/  S2R R12, SR_CgaCtaId ;  /* 0x00000000000c7919 */ /* 0x000e220000008800 */
[----:B------:R-:W-:Y:S01]  /*15270*/  MOV R5, 0x400 ;  /* 0x0000040000057802 */ /* 0x000fe20000000f00 */
[----:B------:R-:W1:Y:S03]  /*15280*/  @!P2 LDC R7, c[0x0][0x500] ;  /* 0x00014000ff07ab82 */ /* 0x000e660000000800 */
[----:B0-----:R-:W-:Y:S02]  /*15290*/  LEA R17, R12, R5, 0x18 ;  /* 0x000000050c117211 */ /* 0x001fe400078ec0ff */
[----:B------:R-:W-:Y:S02]  /*152a0*/  SHF.L.U32 R5, R3, 0x1f, RZ ;  /* 0x0000001f03057819 */ /* 0x000fe400000006ff */
[----:B------:R-:W-:-:S04]  /*152b0*/  LEA R12, R4, R17, 0x3 ;  /* 0x00000011040c7211 */ /* 0x000fc800078e18ff */
[----:B------:R-:W0:Y:S02]  /*152c0*/  SYNCS.PHASECHK.TRANS64.TRYWAIT P1, [R12+URZ+0x40], R5 ;  /* 0x000040050c0075a7 */ /* 0x000e24000802017f */
[----:B01----:R-:W-:Y:S05]  /*152d0*/  @!P1 BRA `(.L_x_523) ;  /* 0x0000001000209947 */ /* 0x003fea0003800000 */
.L_x_547:
[----:B0-----:R-:W-:Y:S01]  /*152e0*/  PRMT R5, R13, 0x9910, RZ ;  /* 0x000099100d057816 */ /* 0x001fe200000000ff */
[----:B------:R0:W-:Y:S03]  /*152f0*/  @!P2 SYNCS.ARRIVE.TRANS64 RZ, [R12+URZ], R7 ;  /* 0x000000070cffa9a7 */ /* 0x0001e6000800003f */
[----:B------:R-:W-:-:S13]  /*15300*/  ISETP.NE.AND P1, PT, R5, 0x2, PT ;  /* 0x000000020500780c */ /* 0x000fda0003f25270 */
[----:B0-----:R-:W-:Y:S05]  /*15310*/  @P1 BRA `(.L_x_524) ;  /* 0x0000000000041947 */ /* 0x001fea0003800000 */
[----:B------:R-:W-:Y:S01]  /*15320*/  BPT.TRAP 0x1 ;  /* 0x000000040000795c */ /* 0x000fe20000300000 */
.L_x_524:
[----:B------:R-:W-:Y:S05]  /*15330*/  @P0 BRA `(.L_x_525) ;  /* 0x0000000000040947 */ /* 0x000fea0003800000 */
[----:B------:R-:W-:Y:S01]  /*15340*/  BPT.TRAP 0x1 ;  /* 0x000000040000795c */ /* 0x000fe20000300000 */
.L_x_525:
[--C-:B------:R-:W-:Y:S01]  /*15350*/  IMAD R5, R4, 0x3000, R17.reuse ;  /* 0x0000300004057824 */ /* 0x100fe200078e0211 */
[----:B------:R-:W-:Y:S01]  /*15360*/  R2UR UR9, R12 ;  /* 0x000000000c0972ca */ /* 0x000fe200000e0000 */
[----:B------:R-:W-:Y:S01]  /*15370*/  IMAD R17, R4, 0x3c00, R17 ;  /* 0x00003c0004117824 */ /* 0x000fe200078e0211 */
[----:B------:R-:W-:Y:S01]  /*15380*/  UIADD3 UR4, UP0, UR22, 0xf0, URZ ;  /* 0x000000f016047890 */ /* 0x000fe2000ff1e03f */
[----:B------:R-:W-:Y:S01]  /*15390*/  VIADD R2, R2, 0xffffffff ;  /* 0xffffffff02027836 */ /* 0x000fe20000000000 */
[----:B------:R-:W-:Y:S01]  /*153a0*/  R2UR UR5, R5 ;  /* 0x00000000050572ca */ /* 0x000fe200000e0000 */
[----:B------:R-:W-:Y:S01]  /*153b0*/  UIADD3 UR24, UP1, UR22, 0x1f0, URZ ;  /* 0x000001f016187890 */ /* 0x000fe2000ff3e03f */
[----:B------:R-:W-:Y:S01]  /*153c0*/  R2UR UR8, R17 ;  /* 0x00000000110872ca */ /* 0x000fe200000e0000 */
[----:B------:R-:W-:Y:S01]  /*153d0*/  VIADD R4, R4, 0x1 ;  /* 0x0000000104047836 */ /* 0x000fe20000000000 */
[----:B------:R-:W-:Y:S01]  /*153e0*/  R2UR UR11, R15 ;  /* 0x000000000f0b72ca */ /* 0x000fe200000e0000 */
[----:B------:R-:W-:Y:S01]  /*153f0*/  UIADD3.X UR25, URZ, UR23, URZ, UP1, !UPT ;  /* 0x000000173f197290 */ /* 0x000fe20008ffe43f */
[----:B------:R-:W-:Y:S01]  /*15400*/  R2UR UR10, R16 ;  /* 0x00000000100a72ca */ /* 0x000fe200000e0000 */
[----:B------:R-:W-:Y:S01]  /*15410*/  UMOV UR6, 0x0 ;  /* 0x0000000000067882 */ /* 0x000fe20000000000 */
[----:B------:R-:W-:Y:S01]  /*15420*/  R2UR UR12, R6 ;  /* 0x00000000060c72ca */ /* 0x000fe200000e0000 */
[----:B------:R-:W-:Y:S01]  /*15430*/  UMOV UR7, 0x10000000 ;  /* 0x1000000000077882 */ /* 0x000fe20000000000 */
[----:B------:R-:W-:Y:S01]  /*15440*/  R2UR UR19, R14 ;  /* 0x000000000e1372ca */ /* 0x000fe200000e0000 */
[----:B------:R-:W-:Y:S01]  /*15450*/  VIADD R16, R16, 0x40 ;  /* 0x0000004010107836 */ /* 0x000fe20000000000 */
[----:B------:R-:W-:Y:S01]  /*15460*/  ISETP.GT.AND P3, PT, R2, 0x1, PT ;  /* 0x000000010200780c */ /* 0x000fe20003f64270 */
[----:B------:R-:W-:Y:S01]  /*15470*/  UIADD3 UR14, UR5, 0x180, URZ ;  /* 0x00000180050e7890 */ /* 0x000fe2000fffe03f */
[----:B------:R-:W-:Y:S01]  /*15480*/  ISETP.NE.AND P1, PT, R4, 0x8, PT ;  /* 0x000000080400780c */ /* 0x000fe20003f25270 */
[----:B------:R-:W-:-:S02]  /*15490*/  UIADD3.X UR5, URZ, UR23, URZ, UP0, !UPT ;  /* 0x000000173f057290 */ /* 0x000fc400087fe43f */
[----:B------:R-:W-:Y:S01]  /*154a0*/  UIADD3 UR15, UR8, 0x18180, URZ ;  /* 0x00018180080f7890 */ /* 0x000fe2000fffe03f */
[----:B------:R-:W-:Y:S02]  /*154b0*/  SEL R12, RZ, 0x1, P1 ;  /* 0x00000001ff0c7807 */ /* 0x000fe40000800000 */
[----:B------:R-:W-:Y:S01]  /*154c0*/  UMOV UR8, UR14 ;  /* 0x0000000e00087c82 */ /* 0x000fe20008000000 */
[----:B------:R-:W-:Y:S02]  /*154d0*/  SEL R4, R4, RZ, P1 ;  /* 0x000000ff04047207 */ /* 0x000fe40000800000 */
[----:B------:R-:W-:Y:S01]  /*154e0*/  LOP3.LUT R3, R3, R12, RZ, 0x3c, !PT ;  /* 0x0000000c03037212 */ /* 0x000fe200078e3cff */
[----:B------:R0:W-:Y:S02]  /*154f0*/  UTMALDG.3D [UR8], [UR4], desc[UR6] ;  /* 0x00000608040075b4 */ /* 0x0001e40008011000 */
[----:B0-----:R-:W-:Y:S01]  /*15500*/  UMOV UR8, UR15 ;  /* 0x0000000f00087c82 */ /* 0x001fe20008000000 */
[----:B------:R-:W-:-:S02]  /*15510*/  UMOV UR11, UR19 ;  /* 0x00000013000b7c82 */ /* 0x000fc40008000000 */
[----:B------:R0:W-:Y:S02]  /*15520*/  UTMALDG.3D [UR8], [UR24], desc[UR6] ;  /* 0x00000608180075b4 */ /* 0x0001e40008011000 */
[----:B0-----:R-:W-:Y:S05]  /*15530*/  @P3 BRA `(.L_x_526) ;  /* 0xfffffffc00483947 */ /* 0x001fea000383ffff */
.L_x_522:
[----:B------:R-:W-:Y:S05]  /*15540*/  BSYNC B1 ;  /* 0x0000000000017941 */ /* 0x000fea0003800000 */
.L_x_521:
[----:B------:R-:W2:Y:S01]  /*15550*/  LDL.LU R18, [R1+0xa4] ;  /* 0x0000a40001127983 */ /* 0x000ea20000300800 */
[----:B------:R-:W-:Y:S01]  /*15560*/  LOP3.LUT P3, RZ, R10, 0xff, RZ, 0xc0, !PT ;  /* 0x000000ff0aff7812 */ /* 0x000fe2000786c0ff */
[----:B------:R-:W-:Y:S01]  /*15570*/  IMAD.IADD R0, R11, 0x1, R0 ;  /* 0x000000010b007824 */ /* 0x000fe200078e0200 */
[----:B------:R-:W-:Y:S01]  /*15580*/  ULDC.64 UR4, c[0x0][0x650] ;  /* 0x0001940000047ab9 */ /* 0x000fe20000000a00 */
[----:B------:R-:W3:Y:S01]  /*15590*/  LDL.LU R17, [R1+0xa8] ;  /* 0x0000a80001117983 */ /* 0x000ee20000300800 */
[----:B------:R-:W-:Y:S01]  /*155a0*/  BSSY B1, `(.L_x_527) ;  /* 0x0000071000017945 */ /* 0x000fe20003800000 */
[----:B------:R-:W-:Y:S01]  /*155b0*/  MOV R7, 0xffffffff ;  /* 0xffffffff00077802 */ /* 0x000fe20000000f00 */
[----:B------:R-:W-:Y:S01]  /*155c0*/  IMAD.MOV.U32 R12, RZ, RZ, -0x1 ;  /* 0xffffffffff0c7424 */ /* 0x000fe200078e00ff */
[----:B------:R-:W-:Y:S01]  /*155d0*/  ISETP.GT.U32.AND P1, PT, R0, 0x7, PT ;  /* 0x000000070000780c */ /* 0x000fe20003f24070 */
[----:B------:R-:W-:Y:S01]  /*155e0*/  IMAD.MOV.U32 R6, RZ, RZ, -0x1 ;  /* 0xffffffffff067424 */ /* 0x000fe200078e00ff */
[----:B------:R-:W-:-:S02]  /*155f0*/  SHF.R.U32.HI R2, RZ, 0x3, R0 ;  /* 0x00000003ff027819 */ /* 0x000fc40000011600 */
[----:B------:R-:W-:Y:S02]  /*15600*/  ISETP.LT.U32.AND P1, PT, R11, 0x8, P1 ;  /* 0x000000080b00780c */ /* 0x000fe40000f21070 */
[----:B------:R-:W0:Y:S01]  /*15610*/  @P3 S2R R4, SR_CgaCtaId ;  /* 0x0000000000043919 */ /* 0x000e220000008800 */
[----:B------:R-:W-:Y:S02]  /*15620*/  @P3 MOV R3, 0x400 ;  /* 0x0000040000033802 */ /* 0x000fe40000000f00 */
[----:B------:R-:W-:Y:S02]  /*15630*/  LOP3.LUT R2, R2, 0x1, RZ, 0xc0, !PT ;  /* 0x0000000102027812 */ /* 0x000fe400078ec0ff */
[----:B------:R-:W-:Y:S02]  /*15640*/  LOP3.LUT R0, R0, 0x7, RZ, 0xc0, !PT ;  /* 0x0000000700007812 */ /* 0x000fe400078ec0ff */
[----:B------:R-:W-:Y:S02]  /*15650*/  PRMT R10, RZ, 0x7610, R10 ;  /* 0x00007610ff0a7816 */ /* 0x000fe4000000000a */
[----:B0-----:R-:W-:-:S04]  /*15660*/  @P3 LEA R3, R4, R3, 0x18 ;  /* 0x0000000304033211 */ /* 0x001fc800078ec0ff */
[----:B------:R0:W-:Y:S01]  /*15670*/  @P3 SYNCS.ARRIVE.TRANS64.A1T0 RZ, [R3+URZ+0x98], RZ ;  /* 0x000098ff03ff39a7 */ /* 0x0001e2000810003f */
[----:B------:R-:W-:-:S04]  /*15680*/  ISETP.NE.U32.AND P3, PT, R2, 0x1, PT ;  /* 0x000000010200780c */ /* 0x000fc80003f65070 */
[----:B------:R-:W-:Y:S02]  /*15690*/  ISETP.GT.U32.AND P3, PT, R11, 0x7, !P3 ;  /* 0x000000070b00780c */ /* 0x000fe40005f64070 */
[----:B0-----:R-:W-:Y:S02]  /*156a0*/  SEL R3, RZ, 0x1, !P1 ;  /* 0x00000001ff037807 */ /* 0x001fe40004800000 */
[----:B------:R-:W-:-:S04]  /*156b0*/  SEL R2, RZ, 0x1, !P3 ;  /* 0x00000001ff027807 */ /* 0x000fc80005800000 */
[----:B------:R-:W-:Y:S02]  /*156c0*/  LOP3.LUT R8, R2, R8, R3, 0x96, !PT ;  /* 0x0000000802087212 */ /* 0x000fe400078e9603 */
[----:B------:R-:W-:Y:S02]  /*156d0*/  PRMT R2, RZ, 0x7610, R2 ;  /* 0x00007610ff027816 */ /* 0x000fe40000000002 */
[----:B---3--:R-:W-:-:S04]  /*156e0*/  IADD3 R17, P4, R17, UR20, RZ ;  /* 0x0000001411117c10 */ /* 0x008fc8000ff9e0ff */
[----:B--2---:R-:W-:Y:S01]  /*156f0*/  IADD3.X R18, R18, UR13, RZ, P4, !PT ;  /* 0x0000000d12127c10 */ /* 0x004fe2000a7fe4ff */
[----:B------:R0:W-:Y:S01]  /*15700*/  STL [R1+0xa8], R17 ;  /* 0x0000a81101007387 */ /* 0x0001e20000100800 */
[----:B------:R-:W-:-:S03]  /*15710*/  ISETP.GE.U32.AND P4, PT, R17, UR4, PT ;  /* 0x0000000411007c0c */ /* 0x000fc6000bf86070 */
[----:B------:R0:W-:Y:S01]  /*15720*/  STL [R1+0xa4], R18 ;  /* 0x0000a41201007387 */ /* 0x0001e20000100800 */
[----:B------:R-:W-:-:S13]  /*15730*/  ISETP.GE.U32.AND.EX P1, PT, R18, UR5, PT, P4 ;  /* 0x0000000512007c0c */ /* 0x000fda000bf26140 */
[----:B0-----:R-:W-:Y:S05]  /*15740*/  @P1 BRA `(.L_x_528) ;  /* 0x0000000400581947 */ /* 0x001fea0003800000 */
[----:B------:R-:W-:Y:S01]  /*15750*/  ULDC.64 UR4, c[0x0][0x628] ;  /* 0x00018a0000047ab9 */ /* 0x000fe20000000a00 */
[----:B------:R-:W0:Y:S01]  /*15760*/  S2R R14, SR_CTAID.X ;  /* 0x00000000000e7919 */ /* 0x000e220000002500 */
[----:B------:R-:W-:Y:S01]  /*15770*/  ISETP.NE.U32.AND P1, PT, RZ, UR4, PT ;  /* 0x00000004ff007c0c */ /* 0x000fe2000bf25070 */
[----:B------:R-:W-:Y:S01]  /*15780*/  ULDC UR7, c[0x0][0x630] ;  /* 0x00018c0000077ab9 */ /* 0x000fe20000000800 */
[----:B------:R-:W-:Y:S01]  /*15790*/  IMAD.MOV.U32 R2, RZ, RZ, R17 ;  /* 0x000000ffff027224 */ /* 0x000fe200078e0011 */
[----:B------:R-:W1:Y:S01]  /*157a0*/  S2R R12, SR_CTAID.Y ;  /* 0x00000000000c7919 */ /* 0x000e620000002600 */
[----:B------:R-:W-:Y:S01]  /*157b0*/  ISETP.NE.AND.EX P1, PT, RZ, UR5, PT, P1 ;  /* 0x00000005ff007c0c */ /* 0x000fe2000bf25310 */
[----:B------:R-:W-:-:S12]  /*157c0*/  IMAD.MOV.U32 R3, RZ, RZ, R18 ;  /* 0x000000ffff037224 */ /* 0x000fd800078e0012 */
[----:B------:R-:W-:Y:S05]  /*157d0*/  @!P1 BRA `(.L_x_529) ;  /* 0x0000000000289947 */ /* 0x000fea0003800000 */
[----:B------:R-:W-:Y:S02]  /*157e0*/  ULDC UR6, c[0x0][0x634] ;  /* 0x00018d0000067ab9 */ /* 0x000fe40000000800 */
[----:B------:R-:W-:-:S04]  /*157f0*/  IADD3 R7, P1, R17, UR6, RZ ;  /* 0x0000000611077c10 */ /* 0x000fc8000ff3e0ff */
[----:B------:R-:W-:-:S05]  /*15800*/  IADD3.X R15, RZ, R18, RZ, P1, !PT ;  /* 0x00000012ff0f7210 */ /* 0x000fca0000ffe4ff */
[----:B------:R-:W-:-:S04]  /*15810*/  IMAD.WIDE.U32 R4, R15, UR4, RZ ;  /* 0x000000040f047c25 */ /* 0x000fc8000f8e00ff */
[----:B------:R-:W-:-:S04]  /*15820*/  IMAD.WIDE.U32 R4, P1, R7, UR5, R4 ;  /* 0x0000000507047c25 */ /* 0x000fc8000f820004 */
[----:B------:R-:W-:-:S04]  /*15830*/  IMAD.WIDE.U32 R6, R7, UR4, RZ ;  /* 0x0000000407067c25 */ /* 0x000fc8000f8e00ff */
[----:B------:R-:W-:Y:S01]  /*15840*/  IMAD.X R3, RZ, RZ, RZ, P1 ;  /* 0x000000ffff037224 */ /* 0x000fe200008e06ff */
[----:B------:R-:W-:Y:S01]  /*15850*/  IADD3 RZ, P1, R7, R4, RZ ;  /* 0x0000000407ff7210 */ /* 0x000fe20007f3e0ff */
[----:B------:R-:W-:-:S04]  /*15860*/  IMAD.MOV.U32 R2, RZ, RZ, R5 ;  /* 0x000000ffff027224 */ /* 0x000fc800078e0005 */
[----:B------:R-:W-:-:S08]  /*15870*/  IMAD.WIDE.U32.X R2, R15, UR5, R2, P1 ;  /* 0x000000050f027c25 */ /* 0x000fd000088e0402 */
.L_x_529:
[--C-:B------:R-:W-:Y:S01]  /*15880*/  SHF.R.U64 R6, R2, UR7, R3.reuse ;  /* 0x0000000702067c19 */ /* 0x100fe20008001203 */
[----:B------:R-:W-:Y:S01]  /*15890*/  ULDC.64 UR4, c[0x0][0x620] ;  /* 0x0001880000047ab9 */ /* 0x000fe20000000a00 */
[----:B------:R-:W-:Y:S01]  /*158a0*/  SHF.R.U32.HI R2, RZ, UR7, R3 ;  /* 0x00000007ff027c19 */ /* 0x000fe20008011603 */
[----:B------:R-:W2:Y:S01]  /*158b0*/  LDC R21, c[0x0][0x144] ;  /* 0x00005100ff157b82 */ /* 0x000ea20000000800 */
[----:B------:R-:W-:Y:S01]  /*158c0*/  IADD3 R5, P1, RZ, -R6, RZ ;  /* 0x80000006ff057210 */ /* 0x000fe20007f3e0ff */
[----:B------:R-:W-:Y:S01]  /*158d0*/  ULDC.64 UR8, c[0x0][0x640] ;  /* 0x0001900000087ab9 */ /* 0x000fe20000000a00 */
[----:B------:R-:W-:Y:S01]  /*158e0*/  MOV R3, R18 ;  /* 0x0000001200037202 */ /* 0x000fe20000000f00 */
[----:B------:R-:W-:Y:S01]  /*158f0*/  ULDC UR6, c[0x0][0x608] ;  /* 0x0001820000067ab9 */ /* 0x000fe20000000800 */
[----:B0-----:R-:W-:Y:S01]  /*15900*/  I2FP.F32.U32 R7, R14 ;  /* 0x0000000e00077245 */ /* 0x001fe20000201000 */
[----:B------:R-:W-:Y:S01]  /*15910*/  IMAD.X R2, RZ, RZ, ~R2, P1 ;  /* 0x000000ffff027224 */ /* 0x000fe200008e0e02 */
[----:B------:R-:W-:-:S03]  /*15920*/  ISETP.NE.U32.AND P1, PT, RZ, UR8, PT ;  /* 0x00000008ff007c0c */ /* 0x000fc6000bf25070 */
[----:B------:R-:W-:Y:S01]  /*15930*/  IMAD R4, R2, UR4, RZ ;  /* 0x0000000402047c24 */ /* 0x000fe2000f8e02ff */
[----:B------:R-:W-:Y:S01]  /*15940*/  ISETP.NE.AND.EX P1, PT, RZ, UR9, PT, P1 ;  /* 0x00000009ff007c0c */ /* 0x000fe2000bf25310 */
[----:B------:R-:W-:Y:S02]  /*15950*/  IMAD.MOV.U32 R2, RZ, RZ, R17 ;  /* 0x000000ffff027224 */ /* 0x000fe400078e0011 */
[----:B------:R-:W0:Y:S02]  /*15960*/  LDC R17, c[0x0][0x148] ;  /* 0x00005200ff117b82 */ /* 0x000e240000000800 */
[----:B------:R-:W-:Y:S01]  /*15970*/  IMAD.WIDE.U32 R2, R5, UR4, R2 ;  /* 0x0000000405027c25 */ /* 0x000fe2000f8e0002 */
[----:B------:R-:W-:-:S03]  /*15980*/  ULDC UR4, c[0x0][0x150] ;  /* 0x0000540000047ab9 */ /* 0x000fc60000000800 */
[----:B------:R-:W-:Y:S02]  /*15990*/  IMAD R5, R5, UR5, R4 ;  /* 0x0000000505057c24 */ /* 0x000fe4000f8e0204 */
[----:B------:R-:W-:Y:S01]  /*159a0*/  FMUL R4, R7, UR4 ;  /* 0x0000000407047c20 */ /* 0x000fe20008400000 */
[----:B------:R-:W-:Y:S01]  /*159b0*/  ULDC UR4, c[0x0][0x618] ;  /* 0x0001860000047ab9 */ /* 0x000fe20000000800 */
[----:B------:R-:W-:Y:S01]  /*159c0*/  ULDC UR5, c[0x0][0x154] ;  /* 0x0000550000057ab9 */ /* 0x000fe20000000800 */
[----:B------:R-:W-:-:S03]  /*159d0*/  IMAD.IADD R3, R3, 0x1, R5 ;  /* 0x0000000103037824 */ /* 0x000fc600078e0205 */
[----:B------:R-:W3:Y:S02]  /*159e0*/  F2I.U32.TRUNC.NTZ R4, R4 ;  /* 0x0000000400047305 */ /* 0x000ee4000020f000 */
[----:B------:R-:W-:Y:S02]  /*159f0*/  SHF.R.U64 R7, R2, UR4, R3 ;  /* 0x0000000402077c19 */ /* 0x000fe40008001203 */
[----:B-1----:R-:W-:-:S05]  /*15a00*/  I2FP.F32.U32 R2, R12 ;  /* 0x0000000c00027245 */ /* 0x002fca0000201000 */
[----:B------:R-:W-:Y:S01]  /*15a10*/  FMUL R18, R2, UR5 ;  /* 0x0000000502127c20 */ /* 0x000fe20008400000 */
[----:B------:R-:W-:Y:S01]  /*15a20*/  SHF.R.U32.HI R2, RZ, UR4, R3 ;  /* 0x00000004ff027c19 */ /* 0x000fe20008011603 */
[----:B------:R-:W-:-:S03]  /*15a30*/  ULDC UR4, c[0x0][0x658] ;  /* 0x0001960000047ab9 */ /* 0x000fc60000000800 */
[--C-:B------:R-:W-:Y:S01]  /*15a40*/  SHF.R.U64 R16, R7, UR6, R2.reuse ;  /* 0x0000000607107c19 */ /* 0x100fe20008001202 */
[----:B------:R-:W1:Y:S01]  /*15a50*/  F2I.U32.TRUNC.NTZ R18, R18 ;  /* 0x0000001200127305 */ /* 0x000e62000020f000 */
[----:B------:R-:W-:Y:S01]  /*15a60*/  SHF.R.U32.HI R3, RZ, UR6, R2 ;  /* 0x00000006ff037c19 */ /* 0x000fe20008011602 */
[----:B---3--:R-:W-:-:S03]  /*15a70*/  IMAD.MOV R4, RZ, RZ, -R4 ;  /* 0x000000ffff047224 */ /* 0x008fc600078e0a04 */
[--C-:B------:R-:W-:Y:S01]  /*15a80*/  SHF.R.U64 R15, R16, UR4, R3.reuse ;  /* 0x00000004100f7c19 */ /* 0x100fe20008001203 */
[----:B--2---:R-:W-:Y:S01]  /*15a90*/  IMAD R14, R21, R4, R14 ;  /* 0x00000004150e7224 */ /* 0x004fe200078e020e */
[----:B------:R-:W-:-:S03]  /*15aa0*/  SHF.R.U32.HI R19, RZ, UR4, R3 ;  /* 0x00000004ff137c19 */ /* 0x000fc60008011603 */
[----:B------:R-:W-:Y:S02]  /*15ab0*/  IMAD.MOV.U32 R2, RZ, RZ, R15 ;  /* 0x000000ffff027224 */ /* 0x000fe400078e000f */
[----:B------:R-:W-:Y:S01]  /*15ac0*/  IMAD.MOV.U32 R3, RZ, RZ, R19 ;  /* 0x000000ffff037224 */ /* 0x000fe200078e0013 */
[----:B------:R-:W-:Y:S06]  /*15ad0*/  @!P1 BRA `(.L_x_530) ;  /* 0x0000000000289947 */ /* 0x000fec0003800000 */
[----:B------:R-:W-:Y:S02]  /*15ae0*/  ULDC UR4, c[0x0][0x64c] ;  /* 0x0001930000047ab9 */ /* 0x000fe40000000800 */
[----:B------:R-:W-:-:S04]  /*15af0*/  IADD3 R3, P1, R15, UR4, RZ ;  /* 0x000000040f037c10 */ /* 0x000fc8000ff3e0ff */
[----:B------:R-:W-:-:S05]  /*15b00*/  IADD3.X R19, RZ, R19, RZ, P1, !PT ;  /* 0x00000013ff137210 */ /* 0x000fca0000ffe4ff */
[----:B------:R-:W-:-:S04]  /*15b10*/  IMAD.WIDE.U32 R4, R19, UR8, RZ ;  /* 0x0000000813047c25 */ /* 0x000fc8000f8e00ff */
[----:B------:R-:W-:-:S04]  /*15b20*/  IMAD.WIDE.U32 R4, P1, R3, UR9, R4 ;  /* 0x0000000903047c25 */ /* 0x000fc8000f820004 */
[----:B------:R-:W-:-:S04]  /*15b30*/  IMAD.WIDE.U32 R2, R3, UR8, RZ ;  /* 0x0000000803027c25 */ /* 0x000fc8000f8e00ff */
[----:B------:R-:W-:Y:S01]  /*15b40*/  IMAD.MOV.U32 R2, RZ, RZ, R5 ;  /* 0x000000ffff027224 */ /* 0x000fe200078e0005 */
[----:B------:R-:W-:Y:S01]  /*15b50*/  IADD3 RZ, P3, R3, R4, RZ ;  /* 0x0000000403ff7210 */ /* 0x000fe20007f7e0ff */
[----:B------:R-:W-:-:S04]  /*15b60*/  IMAD.X R3, RZ, RZ, RZ, P1 ;  /* 0x000000ffff037224 */ /* 0x000fc800008e06ff */
[----:B------:R-:W-:-:S08]  /*15b70*/  IMAD.WIDE.U32.X R2, R19, UR9, R2, P3 ;  /* 0x0000000913027c25 */ /* 0x000fd000098e0402 */
.L_x_530:
[----:B------:R-:W2:Y:S01]  /*15b80*/  LDC R4, c[0x0][0x65c] ;  /* 0x00019700ff047b82 */ /* 0x000ea20000000800 */
[----:B------:R-:W-:Y:S01]  /*15b90*/  ULDC UR4, c[0x0][0x648] ;  /* 0x0001920000047ab9 */ /* 0x000fe20000000800 */
[----:B------:R-:W-:Y:S01]  /*15ba0*/  LOP3.LUT R16, R16, UR17, RZ, 0xc0, !PT ;  /* 0x0000001110107c12 */ /* 0x000fe2000f8ec0ff */
[----:B-1----:R-:W-:Y:S01]  /*15bb0*/  IMAD.MOV R18, RZ, RZ, -R18 ;  /* 0x000000ffff127224 */ /* 0x002fe200078e0a12 */
[----:B------:R-:W-:Y:S01]  /*15bc0*/  SHF.R.U64 R3, R2, UR4, R3 ;  /* 0x0000000402037c19 */ /* 0x000fe20008001203 */
[----:B------:R-:W-:Y:S01]  /*15bd0*/  ULDC UR4, c[0x0][0x638] ;  /* 0x00018e0000047ab9 */ /* 0x000fe20000000800 */
[----:B------:R-:W-:-:S03]  /*15be0*/  ULDC UR5, c[0x0][0x610] ;  /* 0x0001840000057ab9 */ /* 0x000fc60000000800 */
[----:B------:R-:W-:Y:S02]  /*15bf0*/  IMAD.MOV R2, RZ, RZ, -R3 ;  /* 0x000000ffff027224 */ /* 0x000fe400078e0a03 */
[----:B------:R-:W-:Y:S02]  /*15c00*/  IMAD R3, R3, UR18, R16 ;  /* 0x0000001203037c24 */ /* 0x000fe4000f8e0210 */
[----:B------:R-:W-:Y:S01]  /*15c10*/  IMAD R15, R2, UR4, R15 ;  /* 0x00000004020f7c24 */ /* 0x000fe2000f8e020f */
[----:B------:R-:W-:Y:S01]  /*15c20*/  ULDC UR4, c[0x0][0x600] ;  /* 0x0001800000047ab9 */ /* 0x000fe20000000800 */
[----:B------:R-:W-:Y:S02]  /*15c30*/  MOV R2, 0x1 ;  /* 0x0000000100027802 */ /* 0x000fe40000000f00 */
[----:B--2---:R-:W-:Y:S02]  /*15c40*/  ISETP.NE.AND P1, PT, R4, 0x1, PT ;  /* 0x000000010400780c */ /* 0x004fe40003f25270 */
[----:B------:R-:W-:-:S05]  /*15c50*/  LOP3.LUT R4, R7, UR16, RZ, 0xc0, !PT ;  /* 0x0000001007047c12 */ /* 0x000fca000f8ec0ff */
[----:B------:R-:W-:-:S06]  /*15c60*/  IMAD R15, R15, UR4, R4 ;  /* 0x000000040f0f7c24 */ /* 0x000fcc000f8e0204 */
[----:B0-----:R-:W-:-:S04]  /*15c70*/  @P1 IMAD R14, R17, R18, R12 ;  /* 0x00000012110e1224 */ /* 0x001fc800078e020c */
[----:B------:R-:W-:-:S05]  /*15c80*/  IMAD R14, R3, UR5, R14 ;  /* 0x00000005030e7c24 */ /* 0x000fca000f8e020e */
[----:B------:R-:W-:Y:S02]  /*15c90*/  SEL R12, R15, R14, !P1 ;  /* 0x0000000e0f0c7207 */ /* 0x000fe40004800000 */
[----:B------:R-:W-:-:S07]  /*15ca0*/  SEL R7, R14, R15, !P1 ;  /* 0x0000000f0e077207 */ /* 0x000fce0004800000 */
.L_x_528:
[----:B------:R-:W-:Y:S05]  /*15cb0*/  BSYNC B1 ;  /* 0x0000000000017941 */ /* 0x000fea0003800000 */
.L_x_527:
[----:B------:R-:W-:-:S13]  /*15cc0*/  LOP3.LUT P1, RZ, R2, 0xff, RZ, 0xc0, !PT ;  /* 0x000000ff02ff7812 */ /* 0x000fda000782c0ff */
[----:B------:R-:W-:Y:S05]  /*15cd0*/  @P1 BRA `(.L_x_531) ;  /* 0xfffffff4002c1947 */ /* 0x000fea000383ffff */
[----:B------:R-:W-:Y:S05]  /*15ce0*/  BSYNC B0 ;  /* 0x0000000000007941 */ /* 0x000fea0003800000 */
.L_x_519:
[----:B------:R-:W-:-:S03]  /*15cf0*/  UMOV UR4, 0xffffffff ;  /* 0xffffffff00047882 */ /* 0x000fc60000000000 */
[----:B------:R-:W-:Y:S05]  /*15d00*/  BRA.DIV UR4, `(.L_x_532) ;  /* 0x0000000604a87947 */ /* 0x000fea000b800000 */
[----:B------:R-:W-:-:S13]  /*15d10*/  ELECT P6, URZ, PT ;  /* 0x00000000003f782f */ /* 0x000fda00038c0000 */
.L_x_550:
[----:B------:R-:W-:Y:S04]  /*15d20*/  BSSY B0, `(.L_x_533) ;  /* 0x0000050000007945 */ /* 0x000fe80003800000 */
[----:B------:R-:W-:Y:S05]  /*15d30*/  @!P6 BRA `(.L_x_534) ;  /* 0x000000040038e947 */ /* 0x000fea0003800000 */
[----:B------:R-:W2:Y:S02]  /*15d40*/  LDL.LU R2, [R1+0xa0] ;  /* 0x0000a00001027983 */ /* 0x000ea40000300800 */
[----:B--2---:R-:W-:-:S04]  /*15d50*/  LOP3.LUT R2, R2, 0x2, RZ, 0xfc, !PT ;  /* 0x0000000202027812 */ /* 0x004fc800078efcff */
[----:B------:R-:W-:-:S13]  /*15d60*/  ISETP.NE.AND P0, PT, R2, 0x3, PT ;  /* 0x000000030200780c */ /* 0x000fda0003f05270 */
[----:B------:R-:W-:Y:S05]  /*15d70*/  @!P0 BRA `(.L_x_535) ;  /* 0x0000000000048947 */ /* 0x000fea0003800000 */
[----:B------:R-:W-:Y:S01]  /*15d80*/  BPT.TRAP 0x1 ;  /* 0x000000040000795c */ /* 0x000fe20000300000 */
.L_x_535:
[----:B------:R-:W0:Y:S01]  /*15d90*/  S2R R3, SR_CgaCtaId ;  /* 0x0000000000037919 */ /* 0x000e220000008800 */
[----:B------:R-:W-:-:S04]  /*15da0*/  MOV R2, 0x400 ;  /* 0x0000040000027802 */ /* 0x000fc80000000f00 */
[----:B0-----:R-:W-:Y:S02]  /*15db0*/  LEA R3, R3, R2, 0x18 ;  /* 0x0000000203037211 */ /* 0x001fe400078ec0ff */
[----:B------:R-:W-:-:S03]  /*15dc0*/  SHF.L.U32 R2, R8, 0x1f, RZ ;  /* 0x0000001f08027819 */ /* 0x000fc600000006ff */
[----:B------:R-:W-:-:S04]  /*15dd0*/  VIADD R3, R3, 0x40 ;  /* 0x0000004003037836 */ /* 0x000fc80000000000 */
[C---:B------:R-:W-:Y:S02]  /*15de0*/  IMAD R7, R0.reuse, 0x8, R3 ;  /* 0x0000000800077824 */ /* 0x040fe400078e0203 */
[----:B------:R-:W-:Y:S02]  /*15df0*/  VIADD R0, R0, 0x1 ;  /* 0x0000000100007836 */ /* 0x000fe40000000000 */
[----:B------:R-:W0:Y:S03]  /*15e00*/  SYNCS.PHASECHK.TRANS64.TRYWAIT P0, [R7+URZ], R2 ;  /* 0x00000002070075a7 */ /* 0x000e26000800017f */
[----:B------:R-:W-:-:S04]  /*15e10*/  ISETP.NE.AND P1, PT, R0, 0x8, PT ;  /* 0x000000080000780c */ /* 0x000fc80003f25270 */
[----:B------:R-:W-:Y:S02]  /*15e20*/  SEL R5, RZ, 0x1, P1 ;  /* 0x00000001ff057807 */ /* 0x000fe40000800000 */
[----:B------:R-:W-:Y:S02]  /*15e30*/  SEL R0, R0, RZ, P1 ;  /* 0x000000ff00007207 */ /* 0x000fe40000800000 */
[----:B------:R-:W-:-:S03]  /*15e40*/  LOP3.LUT R5, R8, R5, RZ, 0x3c, !PT ;  /* 0x0000000508057212 */ /* 0x000fc600078e3cff */
[----:B------:R-:W-:Y:S01]  /*15e50*/  IMAD R9, R0, 0x8, R3 ;  /* 0x0000000800097824 */ /* 0x000fe200078e0203 */
[----:B------:R-:W-:Y:S01]  /*15e60*/  SHF.L.U32 R4, R5, 0x1f, RZ ;  /* 0x0000001f05047819 */ /* 0x000fe200000006ff */
[----:B0-----:R-:W-:Y:S06]  /*15e70*/  @!P0 BRA `(.L_x_536) ;  /* 0x00000004006c8947 */ /* 0x001fec0003800000 */
.L_x_551:
[----:B------:R-:W1:Y:S01]  /*15e80*/  SYNCS.PHASECHK.TRANS64.TRYWAIT P0, [R9+URZ], R4 ;  /* 0x00000004090075a7 */ /* 0x000e62000800017f */
[----:B------:R-:W-:-:S04]  /*15e90*/  IADD3 R0, R0, 0x1, RZ ;  /* 0x0000000100007810 */ /* 0x000fc80007ffe0ff */
[----:B------:R-:W-:-:S04]  /*15ea0*/  ISETP.NE.AND P1, PT, R0, 0x8, PT ;  /* 0x000000080000780c */ /* 0x000fc80003f25270 */
[----:B0-----:R-:W-:Y:S02]  /*15eb0*/  SEL R2, RZ, 0x1, P1 ;  /* 0x00000001ff027807 */ /* 0x001fe40000800000 */
[----:B------:R-:W-:Y:S02]  /*15ec0*/  SEL R0, R0, RZ, P1 ;  /* 0x000000ff00007207 */ /* 0x000fe40000800000 */
[----:B------:R-:W-:-:S03]  /*15ed0*/  LOP3.LUT R7, R5, R2, RZ, 0x3c, !PT ;  /* 0x0000000205077212 */ /* 0x000fc600078e3cff */
[----:B------:R-:W-:Y:S01]  /*15ee0*/  IMAD R6, R0, 0x8, R3 ;  /* 0x0000000800067824 */ /* 0x000fe200078e0203 */
[----:B------:R-:W-:Y:S01]  /*15ef0*/  SHF.L.U32 R5, R7, 0x1f, RZ ;  /* 0x0000001f07057819 */ /* 0x000fe200000006ff */
[----:B-1----:R-:W-:Y:S06]  /*15f00*/  @!P0 BRA `(.L_x_537) ;  /* 0x00000004005c8947 */ /* 0x002fec0003800000 */
.L_x_552:
[----:B------:R-:W1:Y:S01]  /*15f10*/  SYNCS.PHASECHK.TRANS64.TRYWAIT P0, [R6+URZ], R5 ;  /* 0x00000005060075a7 */ /* 0x000e62000800017f */
[----:B------:R-:W-:-:S05]  /*15f20*/  VIADD R0, R0, 0x1 ;  /* 0x0000000100007836 */ /* 0x000fca0000000000 */
[----:B------:R-:W-:-:S04]  /*15f30*/  ISETP.NE.AND P1, PT, R0, 0x8, PT ;  /* 0x000000080000780c */ /* 0x000fc80003f25270 */
[----:B------:R-:W-:Y:S02]  /*15f40*/  SEL R2, RZ, 0x1, P1 ;  /* 0x00000001ff027807 */ /* 0x000fe40000800000 */
[----:B------:R-:W-:Y:S02]  /*15f50*/  SEL R0, R0, RZ, P1 ;  /* 0x000000ff00007207 */ /* 0x000fe40000800000 */
[----:B------:R-:W-:-:S03]  /*15f60*/  LOP3.LUT R7, R7, R2, RZ, 0x3c, !PT ;  /* 0x0000000207077212 */ /* 0x000fc600078e3cff */
[----:B0-----:R-:W-:Y:S01]  /*15f70*/  IMAD R9, R0, 0x8, R3 ;  /* 0x0000000800097824 */ /* 0x001fe200078e0203 */
[----:B------:R-:W-:Y:S01]  /*15f80*/  SHF.L.U32 R4, R7, 0x1f, RZ ;  /* 0x0000001f07047819 */ /* 0x000fe200000006ff */
[----:B-1----:R-:W-:Y:S06]  /*15f90*/  @!P0 BRA `(.L_x_538) ;  /* 0x00000004004c8947 */ /* 0x002fec0003800000 */
.L_x_553:
[----:B------:R-:W1:Y:S01]  /*15fa0*/  SYNCS.PHASECHK.TRANS64.TRYWAIT P0, [R9+URZ], R4 ;  /* 0x00000004090075a7 */ /* 0x000e62000800017f */
[----:B------:R-:W-:-:S05]  /*15fb0*/  VIADD R0, R0, 0x1 ;  /* 0x0000000100007836 */ /* 0x000fca0000000000 */
[----:B------:R-:W-:-:S04]  /*15fc0*/  ISETP.NE.AND P1, PT, R0, 0x8, PT ;  /* 0x000000080000780c */ /* 0x000fc80003f25270 */
[----:B------:R-:W-:Y:S02]  /*15fd0*/  SEL R2, RZ, 0x1, P1 ;  /* 0x00000001ff027807 */ /* 0x000fe40000800000 */
[----:B------:R-:W-:Y:S02]  /*15fe0*/  SEL R0, R0, RZ, P1 ;  /* 0x000000ff00007207 */ /* 0x000fe40000800000 */
[----:B------:R-:W-:Y:S02]  /*15ff0*/  LOP3.LUT R7, R7, R2, RZ, 0x3c, !PT ;  /* 0x0000000207077212 */ /* 0x000fe400078e3cff */
[----:B0-----:R-:W-:Y:S02]  /*16000*/  LEA R6, R0, R3, 0x3 ;  /* 0x0000000300067211 */ /* 0x001fe400078e18ff */
[----:B------:R-:W-:Y:S01]  /*16010*/  SHF.L.U32 R5, R7, 0x1f, RZ ;  /* 0x0000001f07057819 */ /* 0x000fe200000006ff */
[----:B-1----:R-:W-:Y:S06]  /*16020*/  @!P0 BRA `(.L_x_539) ;  /* 0x00000004003c8947 */ /* 0x002fec0003800000 */
.L_x_554:
        /* <DEDUP_REMOVED lines=9> */
.L_x_555:
        /* <DEDUP_REMOVED lines=9> */
.L_x_556:
[----:B------:R-:W1:Y:S01]  /*16150*/  SYNCS.PHASECHK.TRANS64.TRYWAIT P0, [R6+URZ], R5 ;  /* 0x00000005060075a7 */ /* 0x000e62000800017f */
[----:B------:R-:W-:-:S04]  /*16160*/  IADD3 R0, R0, 0x1, RZ ;  /* 0x0000000100007810 */ /* 0x000fc80007ffe0ff */
[----:B------:R-:W-:-:S04]  /*16170*/  ISETP.NE.AND P1, PT, R0, 0x8, PT ;  /* 0x000000080000780c */ /* 0x000fc80003f25270 */
[----:B------:R-:W-:Y:S02]  /*16180*/  SEL R2, RZ, 0x1, P1 ;  /* 0x00000001ff027807 */ /* 0x000fe40000800000 */
[----:B------:R-:W-:Y:S02]  /*16190*/  SEL R0, R0, RZ, P1 ;  /* 0x000000ff00007207 */ /* 0x000fe40000800000 */
[----:B------:R-:W-:Y:S01]  /*161a0*/  LOP3.LUT R2, R7, R2, RZ, 0x3c, !PT ;  /* 0x0000000207027212 */ /* 0x000fe200078e3cff */
[----:B-1----:R-:W-:Y:S06]  /*161b0*/  @!P0 BRA `(.L_x_542) ;  /* 0x0000000400148947 */ /* 0x002fec0003800000 */
.L_x_557:
[----:B------:R-:W-:Y:S01]  /*161c0*/  IMAD R3, R0, 0x8, R3 ;  /* 0x0000000800037824 */ /* 0x000fe200078e0203 */
[----:B------:R-:W-:-:S07]  /*161d0*/  SHF.L.U32 R0, R2, 0x1f, RZ ;  /* 0x0000001f02007819 */ /* 0x000fce00000006ff */
.L_x_543:
[----:B--2---:R2:W3:Y:S02]  /*161e0*/  SYNCS.PHASECHK.TRANS64.TRYWAIT P0, [R3+URZ], R0 ;  /* 0x00000000030075a7 */ /* 0x0044e4000800017f */
[----:B---3--:R-:W-:Y:S05]  /*161f0*/  @!P0 NANOSLEEP.SYNCS 0x989680 ;  /* 0x009896800000895d */ /* 0x008fea0003900000 */
[----:B------:R-:W3:Y:S02]  /*16200*/  @!P0 SYNCS.PHASECHK.TRANS64 P0, [R3+URZ], R0 ;  /* 0x00000000030085a7 */ /* 0x000ee4000800007f */
[----:B---3--:R-:W-:Y:S05]  /*16210*/  @!P0 BRA `(.L_x_543) ;  /* 0xfffffffc00f08947 */ /* 0x008fea000383ffff */
.L_x_534:
[----:B------:R-:W-:Y:S05]  /*16220*/  BSYNC B0 ;  /* 0x0000000000007941 */ /* 0x000fea0003800000 */
.L_x_533:
[----:B------:R-:W-:Y:S05]  /*16230*/  EXIT ;  /* 0x000000000000794d */ /* 0x000fea0003800000 */
.L_x_18:
[----:B-1----:R1:W2:Y:S02]  /*16240*/  SYNCS.PHASECHK.TRANS64.TRYWAIT P1, [R3+URZ], R2 ;  /* 0x00000002030075a7 */ /* 0x0022a4000802017f */
[----:B--2---:R-:W-:Y:S05]  /*16250*/  @!P1 NANOSLEEP.SYNCS 0x989680 ;  /* 0x009896800000995d */ /* 0x004fea0003900000 */
[----:B------:R-:W2:Y:S02]  /*16260*/  @!P1 SYNCS.PHASECHK.TRANS64 P1, [R3+URZ], R2 ;  /* 0x00000002030095a7 */ /* 0x000ea4000802007f */
[----:B--2---:R-:W-:Y:S05]  /*16270*/  @!P1 BRA `(.L_x_18) ;  /* 0xfffffffc00f09947 */ /* 0x004fea000383ffff */
[----:B------:R-:W-:Y:S05]  /*16280*/  BRA `(.L_x_17) ;  /* 0xfffffeb0008c7947 */ /* 0x000fea000383ffff */
.L_x_23:
[----:B--2---:R2:W3:Y:S02]  /*16290*/  SYNCS.PHASECHK.TRANS64.TRYWAIT P1, [R5+URZ], R6 ;  /* 0x00000006050075a7 */ /* 0x0044e4000802017f */
[----:B---3--:R-:W-:Y:S05]  /*162a0*/  @!P1 NANOSLEEP.SYNCS 0x989680 ;  /* 0x009896800000995d */ /* 0x008fea0003900000 */
[----:B------:R-:W3:Y:S02]  /*162b0*/  @!P1 SYNCS.PHASECHK.TRANS64 P1, [R5+URZ], R6 ;  /* 0x00000006050095a7 */ /* 0x000ee4000802007f */
[----:B---3--:R-:W-:Y:S05]  /*162c0*/  @!P1 BRA `(.L_x_23) ;  /* 0xfffffffc00f09947 */ /* 0x008fea000383ffff */
[----:B------:R-:W-:Y:S05]  /*162d0*/  BRA `(.L_x_22) ;  /* 0xfffffed800347947 */ /* 0x000fea000383ffff */
.L_x_520:
[----:B------:R-:W-:Y:S01]  /*162e0*/  BSSY B1, `(.L_x_544) ;  /* 0x0000006000017945 */ /* 0x000fe20003800000 */
[----:B------:R-:W-:-:S07]  /*162f0*/  IMAD.MOV.U32 R15, RZ, RZ, -0x1 ;  /* 0xffffffffff0f7424 */ /* 0x000fce00078e00ff */
[----:B------:R-:W-:Y:S05]  /*16300*/  WARPSYNC.COLLECTIVE R15, `(.L_x_545) ;  /* 0x000000000f0c7348 */ /* 0x000fea0003c00000 */
[----:B------:R-:W-:Y:S02]  /*16310*/  ELECT P6, UR62, PT ;  /* 0x00000000003e782f */ /* 0x000fe400038c0000 */
[----:B------:R-:W-:Y:S01]  /*16320*/  MOV R14, UR62 ;  /* 0x0000003e000e7c02 */ /* 0x000fe20008000f00 */
[----:B------:R-:W-:Y:S10]  /*16330*/  ENDCOLLECTIVE ;  /* 0x000000000000791b */ /* 0x000ff40003800000 */
.L_x_545:
[----:B------:R-:W-:Y:S05]  /*16340*/  BSYNC B1 ;  /* 0x0000000000017941 */ /* 0x000fea0003800000 */
.L_x_544:
[----:B------:R-:W-:Y:S05]  /*16350*/  BRA `(.L_x_546) ;  /* 0xffffffec00987947 */ /* 0x000fea000383ffff */
.L_x_523:
[----:B0-----:R0:W1:Y:S02]  /*16360*/  SYNCS.PHASECHK.TRANS64.TRYWAIT P1, [R12+URZ+0x40], R5 ;  /* 0x000040050c0075a7 */ /* 0x001064000802017f */
[----:B-1----:R-:W-:Y:S05]  /*16370*/  @!P1 NANOSLEEP.SYNCS 0x989680 ;  /* 0x009896800000995d */ /* 0x002fea0003900000 */
[----:B------:R-:W1:Y:S02]  /*16380*/  @!P1 SYNCS.PHASECHK.TRANS64 P1, [R12+URZ+0x40], R5 ;  /* 0x000040050c0095a7 */ /* 0x000e64000802007f */
[----:B-1----:R-:W-:Y:S05]  /*16390*/  @!P1 BRA `(.L_x_523) ;  /* 0xfffffffc00f09947 */ /* 0x002fea000383ffff */
[----:B------:R-:W-:Y:S05]  /*163a0*/  BRA `(.L_x_547) ;  /* 0xffffffec00cc7947 */ /* 0x000fea000383ffff */
.L_x_532:
[----:B------:R-:W-:Y:S01]  /*163b0*/  BSSY B0, `(.L_x_548) ;  /* 0x0000006000007945 */ /* 0x000fe20003800000 */
[----:B------:R-:W-:-:S07]  /*163c0*/  IMAD.MOV.U32 R15, RZ, RZ, -0x1 ;  /* 0xffffffffff0f7424 */ /* 0x000fce00078e00ff */
[----:B------:R-:W-:Y:S05]  /*163d0*/  WARPSYNC.COLLECTIVE R15, `(.L_x_549) ;  /* 0x000000000f0c7348 */ /* 0x000fea0003c00000 */
[----:B------:R-:W-:Y:S02]  /*163e0*/  ELECT P6, UR62, PT ;  /* 0x00000000003e782f */ /* 0x000fe400038c0000 */
[----:B------:R-:W-:Y:S01]  /*163f0*/  MOV R14, UR62 ;  /* 0x0000003e000e7c02 */ /* 0x000fe20008000f00 */
[----:B------:R-:W-:Y:S10]  /*16400*/  ENDCOLLECTIVE ;  /* 0x000000000000791b */ /* 0x000ff40003800000 */
.L_x_549:
[----:B------:R-:W-:Y:S05]  /*16410*/  BSYNC B0 ;  /* 0x0000000000007941 */ /* 0x000fea0003800000 */
.L_x_548:
[----:B------:R-:W-:Y:S05]  /*16420*/  BRA `(.L_x_550) ;  /* 0xfffffff8003c7947 */ /* 0x000fea000383ffff */
.L_x_536:
[----:B0-----:R0:W1:Y:S02]  /*16430*/  SYNCS.PHASECHK.TRANS64.TRYWAIT P0, [R7+URZ], R2 ;  /* 0x00000002070075a7 */ /* 0x001064000800017f */
[----:B-1----:R-:W-:Y:S05]  /*16440*/  @!P0 NANOSLEEP.SYNCS 0x989680 ;  /* 0x009896800000895d */ /* 0x002fea0003900000 */
[----:B------:R-:W1:Y:S02]  /*16450*/  @!P0 SYNCS.PHASECHK.TRANS64 P0, [R7+URZ], R2 ;  /* 0x00000002070085a7 */ /* 0x000e64000800007f */
[----:B-1----:R-:W-:Y:S05]  /*16460*/  @!P0 BRA `(.L_x_536) ;  /* 0xfffffffc00f08947 */ /* 0x002fea000383ffff */
[----:B------:R-:W-:Y:S05]  /*16470*/  BRA `(.L_x_551) ;  /* 0xfffffff800807947 */ /* 0x000fea000383ffff */
.L_x_537:
[----:B0-----:R0:W1:Y:S02]  /*16480*/  SYNCS.PHASECHK.TRANS64.TRYWAIT P0, [R9+URZ], R4 ;  /* 0x00000004090075a7 */ /* 0x001064000800017f */
[----:B-1----:R-:W-:Y:S05]  /*16490*/  @!P0 NANOSLEEP.SYNCS 0x989680 ;  /* 0x009896800000895d */ /* 0x002fea0003900000 */
[----:B------:R-:W1:Y:S02]  /*164a0*/  @!P0 SYNCS.PHASECHK.TRANS64 P0, [R9+URZ], R4 ;  /* 0x00000004090085a7 */ /* 0x000e64000800007f */
[----:B-1----:R-:W-:Y:S05]  /*164b0*/  @!P0 BRA `(.L_x_537) ;  /* 0xfffffffc00f08947 */ /* 0x002fea000383ffff */
[----:B------:R-:W-:Y:S05]  /*164c0*/  BRA `(.L_x_552) ;  /* 0xfffffff800907947 */ /* 0x000fea000383ffff */
.L_x_538:
[----:B0-----:R0:W1:Y:S02]  /*164d0*/  SYNCS.PHASECHK.TRANS64.TRYWAIT P0, [R6+URZ], R5 ;  /* 0x00000005060075a7 */ /* 0x001064000800017f */
[----:B-1----:R-:W-:Y:S05]  /*164e0*/  @!P0 NANOSLEEP.SYNCS 0x989680 ;  /* 0x009896800000895d */ /* 0x002fea0003900000 */
[----:B------:R-:W1:Y:S02]  /*164f0*/  @!P0 SYNCS.PHASECHK.TRANS64 P0, [R6+URZ], R5 ;  /* 0x00000005060085a7 */ /* 0x000e64000800007f */
[----:B-1----:R-:W-:Y:S05]  /*16500*/  @!P0 BRA `(.L_x_538) ;  /* 0xfffffffc00f08947 */ /* 0x002fea000383ffff */
[----:B------:R-:W-:Y:S05]  /*16510*/  BRA `(.L_x_553) ;  /* 0xfffffff800a07947 */ /* 0x000fea000383ffff */
.L_x_539:
[----:B0-----:R0:W1:Y:S02]  /*16520*/  SYNCS.PHASECHK.TRANS64.TRYWAIT P0, [R9+URZ], R4 ;  /* 0x00000004090075a7 */ /* 0x001064000800017f */
[----:B-1----:R-:W-:Y:S05]  /*16530*/  @!P0 NANOSLEEP.SYNCS 0x989680 ;  /* 0x009896800000895d */ /* 0x002fea0003900000 */
[----:B------:R-:W1:Y:S02]  /*16540*/  @!P0 SYNCS.PHASECHK.TRANS64 P0, [R9+URZ], R4 ;  /* 0x00000004090085a7 */ /* 0x000e64000800007f */
[----:B-1----:R-:W-:Y:S05]  /*16550*/  @!P0 BRA `(.L_x_539) ;  /* 0xfffffffc00f08947 */ /* 0x002fea000383ffff */
[----:B------:R-:W-:Y:S05]  /*16560*/  BRA `(.L_x_554) ;  /* 0xfffffff800b07947 */ /* 0x000fea000383ffff */
.L_x_540:
[----:B0-----:R0:W1:Y:S02]  /*16570*/  SYNCS.PHASECHK.TRANS64.TRYWAIT P0, [R6+URZ], R5 ;  /* 0x00000005060075a7 */ /* 0x001064000800017f */
[----:B-1----:R-:W-:Y:S05]  /*16580*/  @!P0 NANOSLEEP.SYNCS 0x989680 ;  /* 0x009896800000895d */ /* 0x002fea0003900000 */
[----:B------:R-:W1:Y:S02]  /*16590*/  @!P0 SYNCS.PHASECHK.TRANS64 P0, [R6+URZ], R5 ;  /* 0x00000005060085a7 */ /* 0x000e64000800007f */
[----:B-1----:R-:W-:Y:S05]  /*165a0*/  @!P0 BRA `(.L_x_540) ;  /* 0xfffffffc00f08947 */ /* 0x002fea000383ffff */
[----:B------:R-:W-:Y:S05]  /*165b0*/  BRA `(.L_x_555) ;  /* 0xfffffff800c07947 */ /* 0x000fea000383ffff */
.L_x_541:
[----:B0-----:R0:W1:Y:S02]  /*165c0*/  SYNCS.PHASECHK.TRANS64.TRYWAIT P0, [R9+URZ], R4 ;  /* 0x00000004090075a7 */ /* 0x001064000800017f */
[----:B-1----:R-:W-:Y:S05]  /*165d0*/  @!P0 NANOSLEEP.SYNCS 0x989680 ;  /* 0x009896800000895d */ /* 0x002fea0003900000 */
[----:B------:R-:W1:Y:S02]  /*165e0*/  @!P0 SYNCS.PHASECHK.TRANS64 P0, [R9+URZ], R4 ;  /* 0x00000004090085a7 */ /* 0x000e64000800007f */
[----:B-1----:R-:W-:Y:S05]  /*165f0*/  @!P0 BRA `(.L_x_541) ;  /* 0xfffffffc00f08947 */ /* 0x002fea000383ffff */
[----:B------:R-:W-:Y:S05]  /*16600*/  BRA `(.L_x_556) ;  /* 0xfffffff800d07947 */ /* 0x000fea000383ffff */
.L_x_542:
[----:B-1----:R1:W2:Y:S02]  /*16610*/  SYNCS.PHASECHK.TRANS64.TRYWAIT P0, [R6+URZ], R5 ;  /* 0x00000005060075a7 */ /* 0x0022a4000800017f */
[----:B--2---:R-:W-:Y:S05]  /*16620*/  @!P0 NANOSLEEP.SYNCS 0x989680 ;  /* 0x009896800000895d */ /* 0x004fea0003900000 */
[----:B------:R-:W2:Y:S02]  /*16630*/  @!P0 SYNCS.PHASECHK.TRANS64 P0, [R6+URZ], R5 ;  /* 0x00000005060085a7 */ /* 0x000ea4000800007f */
[----:B--2---:R-:W-:Y:S05]  /*16640*/  @!P0 BRA `(.L_x_542) ;  /* 0xfffffffc00f08947 */ /* 0x004fea000383ffff */
[----:B------:R-:W-:Y:S05]  /*16650*/  BRA `(.L_x_557) ;  /* 0xfffffff800d87947 */ /* 0x000fea000383ffff */
.L_x_558:
[----:B------:R-:W-:-:S00]  /*16660*/  BRA `(.L_x_558) ;  /* 0xfffffffc00fc7947 */ /* 0x000fc0000383ffff */
[----:B------:R-:W-:-:S00]  /*16670*/  NOP ;  /* 0x0000000000007918 */ /* 0x000fc00000000000 */
        /* <DEDUP_REMOVED lines=8> */
.L_x_559:


//--------------------- .nv.global.init           --------------------------
	.section	.nv.global.init,"aw",@progbits
.nv.global.init:
	.type		$str$22,@object
	.size		$str$22,($str$23 - $str$22)
$str$22:
        /*0000*/ 	.byte	0x6b, 0x5f, 0x74, 0x69, 0x6c, 0x65, 0x5f, 0x63, 0x6f, 0x75, 0x6e, 0x74, 0x20, 0x3e, 0x3d, 0x20
        /*0010*/ 	.byte	0x31, 0x00
	.type		$str$23,@object
	.size		$str$23,(__unnamed_1 - $str$23)
$str$23:
        /*0012*/ 	.byte	0x2f, 0x74, 0x6d, 0x70, 0x2f, 0x63, 0x75, 0x74, 0x6c, 0x61, 0x73, 0x73, 0x5f, 0x73, 0x77, 0x65
        /*0022*/ 	.byte	0x65, 0x70, 0x5f, 0x73, 0x72, 0x63, 0x2f, 0x69, 0x6e, 0x63, 0x6c, 0x75, 0x64, 0x65, 0x2f, 0x63
        /*0032*/ 	.byte	0x75, 0x74, 0x6c, 0x61, 0x73, 0x73, 0x2f, 0x67, 0x65, 0x6d, 0x6d, 0x2f, 0x63, 0x6f, 0x6c, 0x6c
        /*0042*/ 	.byte	0x65, 0x63, 0x74, 0x69, 0x76, 0x65, 0x2f, 0x73, 0x6d, 0x39, 0x30, 0x5f, 0x6d, 0x6d, 0x61, 0x5f
        /*0052*/ 	.byte	0x74, 0x6d, 0x61, 0x5f, 0x67, 0x6d, 0x6d, 0x61, 0x5f, 0x73, 0x73, 0x5f, 0x77, 0x61, 0x72, 0x70
        /*0062*/ 	.byte	0x73, 0x70, 0x65, 0x63, 0x69, 0x61, 0x6c, 0x69, 0x7a, 0x65, 0x64, 0x2e, 0x68, 0x70, 0x70, 0x00
	.type		__unnamed_1,@object
	.size		__unnamed_1,(.L_0 - __unnamed_1)
__unnamed_1:
        /* <DEDUP_REMOVED lines=173> */
.L_0:


//--------------------- .nv.shared._ZN7cutlass13device_kernelINS_4gemm6kernel13GemmUniversalIN4cute5tupleIJiiiiEEENS1_10collective13CollectiveMmaINS1_34MainloopSm90TmaGmmaWarpSpecializedILi8ENS5_IJNS4_1CILi1EEESB_SB_EEENS1_35KernelTmaWarpSpecializedCooperativeEEENS5_IJNSA_ILi192EEENSA_ILi240EEENSA_ILi64EEEEEEaNS5_IJlSB_lEEEaSJ_NS4_8TiledMMAINS4_8MMA_AtomIJNS4_4SM904GMMA26MMA_64x16x32_S32S8S8_SS_TNEEEENS4_6LayoutINS5_IJNSA_ILi2EEESB_SB_EEENS5_IJSB_NSA_ILi0EEEST_EEEEENS5_IJNS4_10UnderscoreESW_SW_EEEEENS4_13SM90_TMA_LOADENS4_14ComposedLayoutINS4_7SwizzleILi2ELi4ELi3EEENS4_18smem_ptr_flag_bitsILi8EEENSQ_INS5_IJNSA_ILi8EEESH_EEENS5_IJSH_SB_EEEEEEEvNS4_8identityESZ_S19_vS1A_EENS_8epilogue10collective6detail29Sm90TmaWarpSpecializedAdapterINS1D_15DefaultEpilogueIaSJ_SJ_NS1C_6thread17LinearCombinationIaLi1EiiLNS1H_9ScaleType4KindE0ELNS_15FloatRoundStyleE2EaEENS1_15EpilogueDefaultEEEEEvvEEEEvNT_6ParamsE --------------------------
	.section	.nv.shared._ZN7cutlass13device_kernelINS_4gemm6kernel13GemmUniversalIN4cute5tupleIJiiiiEEENS1_10collective13CollectiveMmaINS1_34MainloopSm90TmaGmmaWarpSpecializedILi8ENS5_IJNS4_1CILi1EEESB_SB_EEENS1_35KernelTmaWarpSpecializedCooperativeEEENS5_IJNSA_ILi192EEENSA_ILi240EEENSA_ILi64EEEEEEaNS5_IJlSB_lEEEaSJ_NS4_8TiledMMAINS4_8MMA_AtomIJNS4_4SM904GMMA26MMA_64x16x32_S32S8S8_SS_TNEEEENS4_6LayoutINS5_IJNSA_ILi2EEESB_SB_EEENS5_IJSB_NSA_ILi0EEEST_EEEEENS5_IJNS4_10UnderscoreESW_SW_EEEEENS4_13SM90_TMA_LOADENS4_14ComposedLayoutINS4_7SwizzleILi2ELi4ELi3EEENS4_18smem_ptr_flag_bitsILi8EEENSQ_INS5_IJNSA_ILi8EEESH_EEENS5_IJSH_SB_EEEEEEEvNS4_8identityESZ_S19_vS1A_EENS_8epilogue10collective6detail29Sm90TmaWarpSpecializedAdapterINS1D_15DefaultEpilogueIaSJ_SJ_NS1C_6thread17LinearCombinationIaLi1EiiLNS1H_9ScaleType4KindE0ELNS_15FloatRoundStyleE2EaEENS1_15EpilogueDefaultEEEEEvvEEEEvNT_6ParamsE,"aw",@nobits
	.sectionflags	@""
	.align	16
	.zero		1024


//--------------------- .nv.shared.reserved.0     --------------------------
	.section	.nv.shared.reserved.0,"aw",@nobits
	.weak		__nv_reservedSMEM_offset_0_alias
	.size		__nv_reservedSMEM_offset_0_alias, 0, 0
	.other		__nv_reservedSMEM_offset_0_alias,@"STO_CUDA_RESERVED_SHARED STV_DEFAULT"
__nv_reservedSMEM_offset_0_alias:
	.zero		0


//--------------------- .nv.global                --------------------------
	.section	.nv.global,"aw",@nobits
.nv.global:
	.type		_ZN39_INTERNAL_3d4132ce_4_k_cu_3830dcea_87584cute1_E,@object
	.size		_ZN39_INTERNAL_3d4132ce_4_k_cu_3830dcea_87584cute1_E,(_ZN39_INTERNAL_3d4132ce_4_k_cu_3830dcea_87584cuda3std3__45__cpo6cbeginE - _ZN39_INTERNAL_3d4132ce_4_k_cu_3830dcea_87584cute1_E)
_ZN39_INTERNAL_3d4132ce_4_k_cu_3830dcea_87584cute1_E:
	.zero		1
	.type		_ZN39_INTERNAL_3d4132ce_4_k_cu_3830dcea_87584cuda3std3__45__cpo6cbeginE,@object
	.size		_ZN39_INTERNAL_3d4132ce_4_k_cu_3830dcea_87584cuda3std3__45__cpo6cbeginE,(_ZN39_INTERNAL_3d4132ce_4_k_cu_3830dcea_87584cuda3std3__48in_placeE - _ZN39_INTERNAL_3d4132ce_4_k_cu_3830dcea_87584cuda3std3__45__cpo6cbeginE)
_ZN39_INTERNAL_3d4132ce_4_k_cu_3830dcea_87584cuda3std3__45__cpo6cbeginE:
	.zero		1
	.type		_ZN39_INTERNAL_3d4132ce_4_k_cu_3830dcea_87584cuda3std3__48in_placeE,@object
	.size		_ZN39_INTERNAL_3d4132ce_4_k_cu_3830dcea_87584cuda3std3__48in_placeE,(_ZN39_INTERNAL_3d4132ce_4_k_cu_3830dcea_87584cuda3std6ranges3__45__cpo9iter_moveE - _ZN39_INTERNAL_3d4132ce_4_k_cu_3830dcea_87584cuda3std3__48in_placeE)
_ZN39_INTERNAL_3d4132ce_4_k_cu_3830dcea_87584cuda3std3__48in_placeE:
	.zero		1
	.type		_ZN39_INTERNAL_3d4132ce_4_k_cu_3830dcea_87584cuda3std6ranges3__45__cpo9iter_moveE,@object
	.size		_ZN39_INTERNAL_3d4132ce_4_k_cu_3830dcea_87584cuda3std6ranges3__45__cpo9iter_moveE,(_ZN39_INTERNAL_3d4132ce_4_k_cu_3830dcea_87584cuda3std3__45__cpo5beginE - _ZN39_INTERNAL_3d4132ce_4_k_cu_3830dcea_87584cuda3std6ranges3__45__cpo9iter_moveE)
_ZN39_INTERNAL_3d4132ce_4_k_cu_3830dcea_87584cuda3std6ranges3__45__cpo9iter_moveE:
	.zero		1
	.type		_ZN39_INTERNAL_3d4132ce_4_k_cu_3830dcea_87584cuda3std3__45__cpo5beginE,@object
	.size		_ZN39_INTERNAL_3d4132ce_4_k_cu_3830dcea_87584cuda3std3__45__cpo5beginE,(_ZN39_INTERNAL_3d4132ce_4_k_cu_3830dcea_87584cuda3std3__441_GLOBAL__N__3d4132ce_4_k_cu_3830dcea_87586ignoreE - _ZN39_INTERNAL_3d4132ce_4_k_cu_3830dcea_87584cuda3std3__45__cpo5beginE)
_ZN39_INTERNAL_3d4132ce_4_k_cu_3830dcea_87584cuda3std3__45__cpo5beginE:
	.zero		1
	.type		_ZN39_INTERNAL_3d4132ce_4_k_cu_3830dcea_87584cuda3std3__441_GLOBAL__N__3d4132ce_4_k_cu_3830dcea_87586ignoreE,@object
	.size		_ZN39_INTERNAL_3d4132ce_4_k_cu_3830dcea_87584cuda3std3__441_GLOBAL__N__3d4132ce_4_k_cu_3830dcea_87586ignoreE,(_ZN39_INTERNAL_3d4132ce_4_k_cu_3830dcea_87584cute7productE - _ZN39_INTERNAL_3d4132ce_4_k_cu_3830dcea_87584cuda3std3__441_GLOBAL__N__3d4132ce_4_k_cu_3830dcea_87586ignoreE)
_ZN39_INTERNAL_3d4132ce_4_k_cu_3830dcea_87584cuda3std3__441_GLOBAL__N__3d4132ce_4_k_cu_3830dcea_87586ignoreE:
	.zero		1
	.type		_ZN39_INTERNAL_3d4132ce_4_k_cu_3830dcea_87584cute7productE,@object
	.size		_ZN39_INTERNAL_3d4132ce_4_k_cu_3830dcea_87584cute7productE,(_ZN39_INTERNAL_3d4132ce_4_k_cu_3830dcea_87584cuda3std3__45__cpo3endE - _ZN39_INTERNAL_3d4132ce_4_k_cu_3830dcea_87584cute7productE)
_ZN39_INTERNAL_3d4132ce_4_k_cu_3830dcea_87584cute7productE:
	.zero		1
	.type		_ZN39_INTERNAL_3d4132ce_4_k_cu_3830dcea_87584cuda3std3__45__cpo3endE,@object
	.size		_ZN39_INTERNAL_3d4132ce_4_k_cu_3830dcea_87584cuda3std3__45__cpo3endE,(_ZN39_INTERNAL_3d4132ce_4_k_cu_3830dcea_87584cuda3std3__419piecewise_constructE - _ZN39_INTERNAL_3d4132ce_4_k_cu_3830dcea_87584cuda3std3__45__cpo3endE)
_ZN39_INTERNAL_3d4132ce_4_k_cu_3830dcea_87584cuda3std3__45__cpo3endE:
	.zero		1
	.type		_ZN39_INTERNAL_3d4132ce_4_k_cu_3830dcea_87584cuda3std3__419piecewise_constructE,@object
	.size		_ZN39_INTERNAL_3d4132ce_4_k_cu_3830dcea_87584cuda3std3__419piecewise_constructE,(_ZN39_INTERNAL_3d4132ce_4_k_cu_3830dcea_87584cuda3std3__45__cpo4cendE - _ZN39_INTERNAL_3d4132ce_4_k_cu_3830dcea_87584cuda3std3__419piecewise_constructE)
_ZN39_INTERNAL_3d4132ce_4_k_cu_3830dcea_87584cuda3std3__419piecewise_constructE:
	.zero		1
	.type		_ZN39_INTERNAL_3d4132ce_4_k_cu_3830dcea_87584cuda3std3__45__cpo4cendE,@object
	.size		_ZN39_INTERNAL_3d4132ce_4_k_cu_3830dcea_87584cuda3std3__45__cpo4cendE,(_ZN39_INTERNAL_3d4132ce_4_k_cu_3830dcea_87584cuda3std6ranges3__45__cpo4swapE - _ZN39_INTERNAL_3d4132ce_4_k_cu_3830dcea_87584cuda3std3__45__cpo4cendE)
_ZN39_INTERNAL_3d4132ce_4_k_cu_3830dcea_87584cuda3std3__45__cpo4cendE:
	.zero		1
	.type		_ZN39_INTERNAL_3d4132ce_4_k_cu_3830dcea_87584cuda3std6ranges3__45__cpo4swapE,@object
	.size		_ZN39_INTERNAL_3d4132ce_4_k_cu_3830dcea_87584cuda3std6ranges3__45__cpo4swapE,(.L_8 - _ZN39_INTERNAL_3d4132ce_4_k_cu_3830dcea_87584cuda3std6ranges3__45__cpo4swapE)
_ZN39_INTERNAL_3d4132ce_4_k_cu_3830dcea_87584cuda3std6ranges3__45__cpo4swapE:
	.zero		1
.L_8:


//--------------------- .nv.constant0._ZN7cutlass13device_kernelINS_4gemm6kernel13GemmUniversalIN4cute5tupleIJiiiiEEENS1_10collective13CollectiveMmaINS1_34MainloopSm90TmaGmmaWarpSpecializedILi8ENS5_IJNS4_1CILi1EEESB_SB_EEENS1_35KernelTmaWarpSpecializedCooperativeEEENS5_IJNSA_ILi192EEENSA_ILi240EEENSA_ILi64EEEEEEaNS5_IJlSB_lEEEaSJ_NS4_8TiledMMAINS4_8MMA_AtomIJNS4_4SM904GMMA26MMA_64x16x32_S32S8S8_SS_TNEEEENS4_6LayoutINS5_IJNSA_ILi2EEESB_SB_EEENS5_IJSB_NSA_ILi0EEEST_EEEEENS5_IJNS4_10UnderscoreESW_SW_EEEEENS4_13SM90_TMA_LOADENS4_14ComposedLayoutINS4_7SwizzleILi2ELi4ELi3EEENS4_18smem_ptr_flag_bitsILi8EEENSQ_INS5_IJNSA_ILi8EEESH_EEENS5_IJSH_SB_EEEEEEEvNS4_8identityESZ_S19_vS1A_EENS_8epilogue10collective6detail29Sm90TmaWarpSpecializedAdapterINS1D_15DefaultEpilogueIaSJ_SJ_NS1C_6thread17LinearCombinationIaLi1EiiLNS1H_9ScaleType4KindE0ELNS_15FloatRoundStyleE2EaEENS1_15EpilogueDefaultEEEEEvvEEEEvNT_6ParamsE --------------------------
	.section	.nv.constant0._ZN7cutlass13device_kernelINS_4gemm6kernel13GemmUniversalIN4cute5tupleIJiiiiEEENS1_10collective13CollectiveMmaINS1_34MainloopSm90TmaGmmaWarpSpecializedILi8ENS5_IJNS4_1CILi1EEESB_SB_EEENS1_35KernelTmaWarpSpecializedCooperativeEEENS5_IJNSA_ILi192EEENSA_ILi240EEENSA_ILi64EEEEEEaNS5_IJlSB_lEEEaSJ_NS4_8TiledMMAINS4_8MMA_AtomIJNS4_4SM904GMMA26MMA_64x16x32_S32S8S8_SS_TNEEEENS4_6LayoutINS5_IJNSA_ILi2EEESB_SB_EEENS5_IJSB_NSA_ILi0EEEST_EEEEENS5_IJNS4_10UnderscoreESW_SW_EEEEENS4_13SM90_TMA_LOADENS4_14ComposedLayoutINS4_7SwizzleILi2ELi4ELi3EEENS4_18smem_ptr_flag_bitsILi8EEENSQ_INS5_IJNSA_ILi8EEESH_EEENS5_IJSH_SB_EEEEEEEvNS4_8identityESZ_S19_vS1A_EENS_8epilogue10collective6detail29Sm90TmaWarpSpecializedAdapterINS1D_15DefaultEpilogueIaSJ_SJ_NS1C_6thread17LinearCombinationIaLi1EiiLNS1H_9ScaleType4KindE0ELNS_15FloatRoundStyleE2EaEENS1_15EpilogueDefaultEEEEEvvEEEEvNT_6ParamsE,"a",@progbits
	.sectionflags	@""
	.align	4
.nv.constant0._ZN7cutlass13device_kernelINS_4gemm6kernel13GemmUniversalIN4cute5tupleIJiiiiEEENS1_10collective13CollectiveMmaINS1_34MainloopSm90TmaGmmaWarpSpecializedILi8ENS5_IJNS4_1CILi1EEESB_SB_EEENS1_35KernelTmaWarpSpecializedCooperativeEEENS5_IJNSA_ILi192EEENSA_ILi240EEENSA_ILi64EEEEEEaNS5_IJlSB_lEEEaSJ_NS4_8TiledMMAINS4_8MMA_AtomIJNS4_4SM904GMMA26MMA_64x16x32_S32S8S8_SS_TNEEEENS4_6LayoutINS5_IJNSA_ILi2EEESB_SB_EEENS5_IJSB_NSA_ILi0EEEST_EEEEENS5_IJNS4_10UnderscoreESW_SW_EEEEENS4_13SM90_TMA_LOADENS4_14ComposedLayoutINS4_7SwizzleILi2ELi4ELi3EEENS4_18smem_ptr_flag_bitsILi8EEENSQ_INS5_IJNSA_ILi8EEESH_EEENS5_IJSH_SB_EEEEEEEvNS4_8identityESZ_S19_vS1A_EENS_8epilogue10collective6detail29Sm90TmaWarpSpecializedAdapterINS1D_15DefaultEpilogueIaSJ_SJ_NS1C_6thread17LinearCombinationIaLi1EiiLNS1H_9ScaleType4KindE0ELNS_15FloatRoundStyleE2EaEENS1_15EpilogueDefaultEEEEEvvEEEEvNT_6ParamsE:
	.zero		1664


//--------------------- SYMBOLS --------------------------

	.type		.nv.reservedSmem.offset0,@object
	.size		.nv.reservedSmem.offset0,0x4
	.type		__assertfail,@function
